//
// Generated by NVIDIA NVVM Compiler
//
// Compiler Build ID: CL-36424714
// Cuda compilation tools, release 13.0, V13.0.88
// Based on NVVM 20.0.0
//

.version 9.0
.target sm_100
.address_size 64

	// .globl	_Z22calculate_sumterm_partP6float2S0_S0_S0_PKS_S2_PKfPKhS4_S6_S4_S6_jjjjj

.visible .entry _Z22calculate_sumterm_partP6float2S0_S0_S0_PKS_S2_PKfPKhS4_S6_S4_S6_jjjjj(
	.param .u64 .ptr .align 1 _Z22calculate_sumterm_partP6float2S0_S0_S0_PKS_S2_PKfPKhS4_S6_S4_S6_jjjjj_param_0,
	.param .u64 .ptr .align 1 _Z22calculate_sumterm_partP6float2S0_S0_S0_PKS_S2_PKfPKhS4_S6_S4_S6_jjjjj_param_1,
	.param .u64 .ptr .align 1 _Z22calculate_sumterm_partP6float2S0_S0_S0_PKS_S2_PKfPKhS4_S6_S4_S6_jjjjj_param_2,
	.param .u64 .ptr .align 1 _Z22calculate_sumterm_partP6float2S0_S0_S0_PKS_S2_PKfPKhS4_S6_S4_S6_jjjjj_param_3,
	.param .u64 .ptr .align 1 _Z22calculate_sumterm_partP6float2S0_S0_S0_PKS_S2_PKfPKhS4_S6_S4_S6_jjjjj_param_4,
	.param .u64 .ptr .align 1 _Z22calculate_sumterm_partP6float2S0_S0_S0_PKS_S2_PKfPKhS4_S6_S4_S6_jjjjj_param_5,
	.param .u64 .ptr .align 1 _Z22calculate_sumterm_partP6float2S0_S0_S0_PKS_S2_PKfPKhS4_S6_S4_S6_jjjjj_param_6,
	.param .u64 .ptr .align 1 _Z22calculate_sumterm_partP6float2S0_S0_S0_PKS_S2_PKfPKhS4_S6_S4_S6_jjjjj_param_7,
	.param .u64 .ptr .align 1 _Z22calculate_sumterm_partP6float2S0_S0_S0_PKS_S2_PKfPKhS4_S6_S4_S6_jjjjj_param_8,
	.param .u64 .ptr .align 1 _Z22calculate_sumterm_partP6float2S0_S0_S0_PKS_S2_PKfPKhS4_S6_S4_S6_jjjjj_param_9,
	.param .u64 .ptr .align 1 _Z22calculate_sumterm_partP6float2S0_S0_S0_PKS_S2_PKfPKhS4_S6_S4_S6_jjjjj_param_10,
	.param .u64 .ptr .align 1 _Z22calculate_sumterm_partP6float2S0_S0_S0_PKS_S2_PKfPKhS4_S6_S4_S6_jjjjj_param_11,
	.param .u32 _Z22calculate_sumterm_partP6float2S0_S0_S0_PKS_S2_PKfPKhS4_S6_S4_S6_jjjjj_param_12,
	.param .u32 _Z22calculate_sumterm_partP6float2S0_S0_S0_PKS_S2_PKfPKhS4_S6_S4_S6_jjjjj_param_13,
	.param .u32 _Z22calculate_sumterm_partP6float2S0_S0_S0_PKS_S2_PKfPKhS4_S6_S4_S6_jjjjj_param_14,
	.param .u32 _Z22calculate_sumterm_partP6float2S0_S0_S0_PKS_S2_PKfPKhS4_S6_S4_S6_jjjjj_param_15,
	.param .u32 _Z22calculate_sumterm_partP6float2S0_S0_S0_PKS_S2_PKfPKhS4_S6_S4_S6_jjjjj_param_16
)
{
	.reg .pred 	%p<9>;
	.reg .b32 	%r<105>;
	.reg .b32 	%f<106>;
	.reg .b64 	%rd<107>;

	ld.param.u64 	%rd38, [_Z22calculate_sumterm_partP6float2S0_S0_S0_PKS_S2_PKfPKhS4_S6_S4_S6_jjjjj_param_0];
	ld.param.u64 	%rd39, [_Z22calculate_sumterm_partP6float2S0_S0_S0_PKS_S2_PKfPKhS4_S6_S4_S6_jjjjj_param_2];
	ld.param.u64 	%rd40, [_Z22calculate_sumterm_partP6float2S0_S0_S0_PKS_S2_PKfPKhS4_S6_S4_S6_jjjjj_param_4];
	ld.param.u64 	%rd35, [_Z22calculate_sumterm_partP6float2S0_S0_S0_PKS_S2_PKfPKhS4_S6_S4_S6_jjjjj_param_8];
	ld.param.u64 	%rd36, [_Z22calculate_sumterm_partP6float2S0_S0_S0_PKS_S2_PKfPKhS4_S6_S4_S6_jjjjj_param_9];
	ld.param.u64 	%rd37, [_Z22calculate_sumterm_partP6float2S0_S0_S0_PKS_S2_PKfPKhS4_S6_S4_S6_jjjjj_param_10];
	ld.param.u64 	%rd41, [_Z22calculate_sumterm_partP6float2S0_S0_S0_PKS_S2_PKfPKhS4_S6_S4_S6_jjjjj_param_11];
	ld.param.u32 	%r20, [_Z22calculate_sumterm_partP6float2S0_S0_S0_PKS_S2_PKfPKhS4_S6_S4_S6_jjjjj_param_12];
	ld.param.u32 	%r21, [_Z22calculate_sumterm_partP6float2S0_S0_S0_PKS_S2_PKfPKhS4_S6_S4_S6_jjjjj_param_13];
	ld.param.u32 	%r22, [_Z22calculate_sumterm_partP6float2S0_S0_S0_PKS_S2_PKfPKhS4_S6_S4_S6_jjjjj_param_14];
	ld.param.u32 	%r23, [_Z22calculate_sumterm_partP6float2S0_S0_S0_PKS_S2_PKfPKhS4_S6_S4_S6_jjjjj_param_15];
	ld.param.u32 	%r24, [_Z22calculate_sumterm_partP6float2S0_S0_S0_PKS_S2_PKfPKhS4_S6_S4_S6_jjjjj_param_16];
	cvta.to.global.u64 	%rd103, %rd35;
	cvta.to.global.u64 	%rd2, %rd39;
	cvta.to.global.u64 	%rd3, %rd36;
	cvta.to.global.u64 	%rd102, %rd37;
	cvta.to.global.u64 	%rd5, %rd38;
	cvta.to.global.u64 	%rd6, %rd40;
	cvta.to.global.u64 	%rd7, %rd41;
	mov.u32 	%r25, %tid.x;
	mov.u32 	%r26, %ctaid.x;
	mov.u32 	%r27, %ntid.x;
	mad.lo.s32 	%r28, %r26, %r27, %r25;
	div.u32 	%r1, %r28, %r20;
	mul.lo.s32 	%r29, %r1, %r20;
	sub.s32 	%r2, %r28, %r29;
	mul.lo.s32 	%r3, %r21, %r20;
	shr.u32 	%r4, %r24, 1;
	setp.ge.u32 	%p1, %r28, %r3;
	@%p1 bra 	$L__BB0_9;
	min.u32 	%r5, %r22, %r23;
	setp.eq.s32 	%p2, %r5, 0;
	@%p2 bra 	$L__BB0_6;
	ld.param.u64 	%rd95, [_Z22calculate_sumterm_partP6float2S0_S0_S0_PKS_S2_PKfPKhS4_S6_S4_S6_jjjjj_param_7];
	ld.param.u64 	%rd94, [_Z22calculate_sumterm_partP6float2S0_S0_S0_PKS_S2_PKfPKhS4_S6_S4_S6_jjjjj_param_6];
	neg.s32 	%r102, %r5;
	add.s64 	%rd101, %rd7, 1;
	add.s64 	%rd100, %rd3, 1;
	cvta.to.global.u64 	%rd42, %rd95;
	add.s64 	%rd99, %rd42, 3;
	cvta.to.global.u64 	%rd104, %rd94;
	mad.lo.s32 	%r38, %r1, %r20, %r2;
$L__BB0_3:
	ld.param.u64 	%rd91, [_Z22calculate_sumterm_partP6float2S0_S0_S0_PKS_S2_PKfPKhS4_S6_S4_S6_jjjjj_param_1];
	setp.ne.s32 	%p3, %r2, 0;
	ld.global.u8 	%r30, [%rd101+-1];
	add.s32 	%r31, %r30, -1;
	ld.global.u8 	%r32, [%rd101];
	add.s32 	%r33, %r32, -1;
	ld.global.u8 	%r34, [%rd101+1];
	add.s32 	%r35, %r34, -1;
	ld.global.u8 	%r36, [%rd101+2];
	add.s32 	%r37, %r36, -1;
	mad.lo.s32 	%r39, %r33, %r3, %r38;
	mul.wide.u32 	%rd43, %r39, 8;
	add.s64 	%rd44, %rd6, %rd43;
	ld.global.v2.f32 	{%f1, %f2}, [%rd44];
	mad.lo.s32 	%r40, %r35, %r3, %r38;
	mul.wide.u32 	%rd45, %r40, 8;
	add.s64 	%rd46, %rd6, %rd45;
	ld.global.v2.f32 	{%f3, %f4}, [%rd46];
	mad.lo.s32 	%r41, %r37, %r3, %r38;
	mul.wide.u32 	%rd47, %r41, 8;
	add.s64 	%rd48, %rd6, %rd47;
	ld.global.v2.f32 	{%f5, %f6}, [%rd48];
	mad.lo.s32 	%r42, %r31, %r3, %r38;
	mul.wide.u32 	%rd49, %r42, 8;
	add.s64 	%rd50, %rd5, %rd49;
	ld.global.v2.f32 	{%f7, %f8}, [%rd50];
	ld.global.f32 	%f9, [%rd102];
	mul.f32 	%f10, %f1, %f3;
	mul.f32 	%f11, %f10, %f5;
	mul.f32 	%f12, %f2, %f4;
	mul.f32 	%f13, %f12, %f5;
	sub.f32 	%f14, %f11, %f13;
	mul.f32 	%f15, %f1, %f4;
	fma.rn.f32 	%f16, %f15, %f6, %f14;
	mul.f32 	%f17, %f2, %f3;
	fma.rn.f32 	%f18, %f17, %f6, %f16;
	fma.rn.f32 	%f19, %f9, %f18, %f7;
	st.global.f32 	[%rd50], %f19;
	ld.global.f32 	%f20, [%rd102];
	mul.f32 	%f21, %f17, %f5;
	fma.rn.f32 	%f22, %f15, %f5, %f21;
	mul.f32 	%f23, %f10, %f6;
	sub.f32 	%f24, %f22, %f23;
	fma.rn.f32 	%f25, %f12, %f6, %f24;
	fma.rn.f32 	%f26, %f25, %f20, %f8;
	st.global.f32 	[%rd50+4], %f26;
	ld.global.u8 	%r43, [%rd100+-1];
	ld.global.u8 	%r44, [%rd100];
	add.s32 	%r45, %r44, -1;
	mad.lo.s32 	%r46, %r45, %r24, %r43;
	ld.global.u8 	%r47, [%rd100+1];
	add.s32 	%r48, %r47, -1;
	ld.global.u8 	%r49, [%rd100+2];
	add.s32 	%r50, %r49, -1;
	mad.lo.s32 	%r51, %r48, %r3, %r38;
	mul.wide.u32 	%rd51, %r51, 8;
	add.s64 	%rd52, %rd6, %rd51;
	ld.global.v2.f32 	{%f27, %f28}, [%rd52];
	mad.lo.s32 	%r52, %r50, %r3, %r38;
	mul.wide.u32 	%rd53, %r52, 8;
	add.s64 	%rd54, %rd6, %rd53;
	ld.global.v2.f32 	{%f29, %f30}, [%rd54];
	add.s32 	%r53, %r46, -1;
	mad.lo.s32 	%r54, %r53, %r3, %r38;
	mul.wide.u32 	%rd55, %r54, 8;
	add.s64 	%rd56, %rd2, %rd55;
	ld.global.v2.f32 	{%f31, %f32}, [%rd56];
	ld.global.f32 	%f33, [%rd103];
	mul.f32 	%f34, %f28, %f30;
	fma.rn.f32 	%f35, %f27, %f29, %f34;
	fma.rn.f32 	%f36, %f33, %f35, %f31;
	st.global.f32 	[%rd56], %f36;
	ld.global.f32 	%f37, [%rd103];
	mul.f32 	%f38, %f28, %f29;
	mul.f32 	%f39, %f27, %f30;
	sub.f32 	%f40, %f38, %f39;
	fma.rn.f32 	%f41, %f40, %f37, %f32;
	st.global.f32 	[%rd56+4], %f41;
	ld.global.u8 	%r55, [%rd99+-3];
	add.s32 	%r8, %r55, -1;
	ld.global.u8 	%r56, [%rd99+-2];
	add.s32 	%r9, %r56, -1;
	ld.global.u8 	%r57, [%rd99+-1];
	add.s32 	%r10, %r57, -1;
	ld.global.u8 	%r58, [%rd99];
	add.s32 	%r11, %r58, -1;
	mad.lo.s32 	%r59, %r10, %r3, %r38;
	mul.wide.u32 	%rd57, %r59, 8;
	add.s64 	%rd58, %rd6, %rd57;
	ld.global.v2.f32 	{%f42, %f43}, [%rd58];
	mad.lo.s32 	%r60, %r11, %r3, %r38;
	mul.wide.u32 	%rd59, %r60, 8;
	add.s64 	%rd60, %rd6, %rd59;
	ld.global.v2.f32 	{%f44, %f45}, [%rd60];
	mad.lo.s32 	%r61, %r9, %r24, %r8;
	mad.lo.s32 	%r62, %r61, %r3, %r38;
	cvta.to.global.u64 	%rd61, %rd91;
	mul.wide.u32 	%rd62, %r62, 8;
	add.s64 	%rd63, %rd61, %rd62;
	ld.global.v2.f32 	{%f46, %f47}, [%rd63];
	ld.global.f32 	%f48, [%rd104];
	mul.f32 	%f49, %f43, %f45;
	fma.rn.f32 	%f50, %f42, %f44, %f49;
	fma.rn.f32 	%f51, %f48, %f50, %f46;
	st.global.f32 	[%rd63], %f51;
	ld.global.f32 	%f52, [%rd104];
	mul.f32 	%f53, %f43, %f44;
	mul.f32 	%f54, %f42, %f45;
	sub.f32 	%f55, %f53, %f54;
	fma.rn.f32 	%f56, %f55, %f52, %f47;
	st.global.f32 	[%rd63+4], %f56;
	@%p3 bra 	$L__BB0_5;
	ld.param.u64 	%rd93, [_Z22calculate_sumterm_partP6float2S0_S0_S0_PKS_S2_PKfPKhS4_S6_S4_S6_jjjjj_param_5];
	ld.param.u64 	%rd92, [_Z22calculate_sumterm_partP6float2S0_S0_S0_PKS_S2_PKfPKhS4_S6_S4_S6_jjjjj_param_3];
	shr.u32 	%r63, %r8, 1;
	shr.u32 	%r64, %r9, 1;
	shr.u32 	%r65, %r10, 1;
	shr.u32 	%r66, %r11, 1;
	and.b32  	%r67, %r8, 1;
	setp.eq.b32 	%p4, %r67, 1;
	selp.b32 	%r68, %r21, 0, %p4;
	mul.lo.s32 	%r69, %r4, %r4;
	and.b32  	%r70, %r10, 1;
	setp.eq.b32 	%p5, %r70, 1;
	selp.b32 	%r71, %r21, 0, %p5;
	mad.lo.s32 	%r72, %r64, %r4, %r63;
	mad.lo.s32 	%r73, %r68, %r69, %r1;
	mad.lo.s32 	%r74, %r72, %r21, %r73;
	cvta.to.global.u64 	%rd64, %rd92;
	mul.wide.u32 	%rd65, %r74, 8;
	add.s64 	%rd66, %rd64, %rd65;
	ld.global.v2.f32 	{%f57, %f58}, [%rd66];
	ld.global.f32 	%f59, [%rd104];
	mad.lo.s32 	%r75, %r66, %r4, %r65;
	mad.lo.s32 	%r76, %r71, %r69, %r1;
	mad.lo.s32 	%r77, %r75, %r21, %r76;
	cvta.to.global.u64 	%rd67, %rd93;
	mul.wide.u32 	%rd68, %r77, 8;
	add.s64 	%rd69, %rd67, %rd68;
	ld.global.v2.f32 	{%f60, %f61}, [%rd69];
	fma.rn.f32 	%f62, %f59, %f60, %f57;
	st.global.f32 	[%rd66], %f62;
	ld.global.f32 	%f63, [%rd104];
	fma.rn.f32 	%f64, %f63, %f61, %f58;
	st.global.f32 	[%rd66+4], %f64;
$L__BB0_5:
	add.s32 	%r102, %r102, 1;
	setp.ne.s32 	%p6, %r102, 0;
	add.s64 	%rd104, %rd104, 4;
	add.s64 	%rd103, %rd103, 4;
	add.s64 	%rd102, %rd102, 4;
	add.s64 	%rd101, %rd101, 4;
	add.s64 	%rd100, %rd100, 4;
	add.s64 	%rd99, %rd99, 4;
	@%p6 bra 	$L__BB0_3;
$L__BB0_6:
	setp.ge.u32 	%p7, %r22, %r23;
	@%p7 bra 	$L__BB0_9;
	ld.param.u64 	%rd98, [_Z22calculate_sumterm_partP6float2S0_S0_S0_PKS_S2_PKfPKhS4_S6_S4_S6_jjjjj_param_10];
	ld.param.u64 	%rd96, [_Z22calculate_sumterm_partP6float2S0_S0_S0_PKS_S2_PKfPKhS4_S6_S4_S6_jjjjj_param_8];
	mad.lo.s32 	%r13, %r1, %r20, %r2;
	sub.s32 	%r104, %r5, %r23;
	mul.wide.u32 	%rd70, %r22, 4;
	cvta.to.global.u64 	%rd71, %rd96;
	add.s64 	%rd106, %rd71, %rd70;
	cvta.to.global.u64 	%rd72, %rd98;
	add.s64 	%rd105, %rd72, %rd70;
	shl.b32 	%r103, %r5, 2;
$L__BB0_8:
	ld.param.u64 	%rd97, [_Z22calculate_sumterm_partP6float2S0_S0_S0_PKS_S2_PKfPKhS4_S6_S4_S6_jjjjj_param_9];
	cvt.u64.u32 	%rd73, %r103;
	add.s64 	%rd74, %rd7, %rd73;
	ld.global.u8 	%r78, [%rd74];
	add.s32 	%r79, %r78, -1;
	ld.global.u8 	%r80, [%rd74+1];
	add.s32 	%r81, %r80, -1;
	ld.global.u8 	%r82, [%rd74+2];
	add.s32 	%r83, %r82, -1;
	ld.global.u8 	%r84, [%rd74+3];
	add.s32 	%r85, %r84, -1;
	mad.lo.s32 	%r86, %r81, %r3, %r13;
	mul.wide.u32 	%rd75, %r86, 8;
	add.s64 	%rd76, %rd6, %rd75;
	ld.global.v2.f32 	{%f65, %f66}, [%rd76];
	mad.lo.s32 	%r87, %r83, %r3, %r13;
	mul.wide.u32 	%rd77, %r87, 8;
	add.s64 	%rd78, %rd6, %rd77;
	ld.global.v2.f32 	{%f67, %f68}, [%rd78];
	mad.lo.s32 	%r88, %r85, %r3, %r13;
	mul.wide.u32 	%rd79, %r88, 8;
	add.s64 	%rd80, %rd6, %rd79;
	ld.global.v2.f32 	{%f69, %f70}, [%rd80];
	mad.lo.s32 	%r89, %r79, %r3, %r13;
	mul.wide.u32 	%rd81, %r89, 8;
	add.s64 	%rd82, %rd5, %rd81;
	ld.global.v2.f32 	{%f71, %f72}, [%rd82];
	ld.global.f32 	%f73, [%rd105];
	mul.f32 	%f74, %f65, %f67;
	mul.f32 	%f75, %f74, %f69;
	mul.f32 	%f76, %f66, %f68;
	mul.f32 	%f77, %f76, %f69;
	sub.f32 	%f78, %f75, %f77;
	mul.f32 	%f79, %f65, %f68;
	fma.rn.f32 	%f80, %f79, %f70, %f78;
	mul.f32 	%f81, %f66, %f67;
	fma.rn.f32 	%f82, %f81, %f70, %f80;
	fma.rn.f32 	%f83, %f73, %f82, %f71;
	st.global.f32 	[%rd82], %f83;
	ld.global.f32 	%f84, [%rd105];
	mul.f32 	%f85, %f81, %f69;
	fma.rn.f32 	%f86, %f79, %f69, %f85;
	mul.f32 	%f87, %f74, %f70;
	sub.f32 	%f88, %f86, %f87;
	fma.rn.f32 	%f89, %f76, %f70, %f88;
	fma.rn.f32 	%f90, %f89, %f84, %f72;
	st.global.f32 	[%rd82+4], %f90;
	cvta.to.global.u64 	%rd83, %rd97;
	add.s64 	%rd84, %rd83, %rd73;
	ld.global.u8 	%r90, [%rd84];
	ld.global.u8 	%r91, [%rd84+1];
	add.s32 	%r92, %r91, -1;
	mad.lo.s32 	%r93, %r92, %r24, %r90;
	ld.global.u8 	%r94, [%rd84+2];
	add.s32 	%r95, %r94, -1;
	ld.global.u8 	%r96, [%rd84+3];
	add.s32 	%r97, %r96, -1;
	mad.lo.s32 	%r98, %r95, %r3, %r13;
	mul.wide.u32 	%rd85, %r98, 8;
	add.s64 	%rd86, %rd6, %rd85;
	ld.global.v2.f32 	{%f91, %f92}, [%rd86];
	mad.lo.s32 	%r99, %r97, %r3, %r13;
	mul.wide.u32 	%rd87, %r99, 8;
	add.s64 	%rd88, %rd6, %rd87;
	ld.global.v2.f32 	{%f93, %f94}, [%rd88];
	add.s32 	%r100, %r93, -1;
	mad.lo.s32 	%r101, %r100, %r3, %r13;
	mul.wide.u32 	%rd89, %r101, 8;
	add.s64 	%rd90, %rd2, %rd89;
	ld.global.v2.f32 	{%f95, %f96}, [%rd90];
	ld.global.f32 	%f97, [%rd106];
	mul.f32 	%f98, %f92, %f94;
	fma.rn.f32 	%f99, %f91, %f93, %f98;
	fma.rn.f32 	%f100, %f97, %f99, %f95;
	st.global.f32 	[%rd90], %f100;
	ld.global.f32 	%f101, [%rd106];
	mul.f32 	%f102, %f92, %f93;
	mul.f32 	%f103, %f91, %f94;
	sub.f32 	%f104, %f102, %f103;
	fma.rn.f32 	%f105, %f104, %f101, %f96;
	st.global.f32 	[%rd90+4], %f105;
	add.s32 	%r104, %r104, 1;
	setp.ne.s32 	%p8, %r104, 0;
	add.s64 	%rd106, %rd106, 4;
	add.s64 	%rd105, %rd105, 4;
	add.s32 	%r103, %r103, 4;
	@%p8 bra 	$L__BB0_8;
$L__BB0_9:
	ret;

}


// ===== COMPILED SASS (sm_100) =====

	.target	sm_100

	.elftype	@"ET_EXEC"


//--------------------- .note.nv.tkinfo           --------------------------
	.section	.note.nv.tkinfo,"",@"SHT_NOTE"
	.sectionflags	@"SHF_NOTE_NV_TKINFO"
	.tkinfo
        /*0018*/ 	.word	0x00000002
        /*0030*/ 	.string	""
        /*0030*/ 	.string	"ptxas"
        /*0030*/ 	.string	"Cuda compilation tools, release 13.0, V13.0.88"
        /*0030*/ 	.string	"Build cuda_13.0.r13.0/compiler.36424714_0"
        /*0030*/ 	.string	"-arch sm_100 -m 64 "



//--------------------- .note.nv.cuinfo           --------------------------
	.section	.note.nv.cuinfo,"",@"SHT_NOTE"
	.sectionflags	@"SHF_NOTE_NV_CUINFO"
        /*0018*/ 	.short	0x0002
        /*001a*/ 	.short	0x0064
        /*001c*/ 	.short	0x0082
	.zero		2


//--------------------- .nv.info                  --------------------------
	.section	.nv.info,"",@"SHT_CUDA_INFO"
	.align	4


	//----- nvinfo : EIATTR_REGCOUNT
	.align		4
        /*0000*/ 	.byte	0x04, 0x2f
        /*0002*/ 	.short	(.L_1 - .L_0)
	.align		4
.L_0:
        /*0004*/ 	.word	index@(_Z22calculate_sumterm_partP6float2S0_S0_S0_PKS_S2_PKfPKhS4_S6_S4_S6_jjjjj)
        /*0008*/ 	.word	0x00000020


	//----- nvinfo : EIATTR_FRAME_SIZE
	.align		4
.L_1:
        /*000c*/ 	.byte	0x04, 0x11
        /*000e*/ 	.short	(.L_3 - .L_2)
	.align		4
.L_2:
        /*0010*/ 	.word	index@(_Z22calculate_sumterm_partP6float2S0_S0_S0_PKS_S2_PKfPKhS4_S6_S4_S6_jjjjj)
        /*0014*/ 	.word	0x00000000


	//----- nvinfo : EIATTR_MIN_STACK_SIZE
	.align		4
.L_3:
        /*0018*/ 	.byte	0x04, 0x12
        /*001a*/ 	.short	(.L_5 - .L_4)
	.align		4
.L_4:
        /*001c*/ 	.word	index@(_Z22calculate_sumterm_partP6float2S0_S0_S0_PKS_S2_PKfPKhS4_S6_S4_S6_jjjjj)
        /*0020*/ 	.word	0x00000000
.L_5:


//--------------------- .nv.compat                --------------------------
	.section	.nv.compat,"",@"SHT_CUDA_COMPAT_INFO"
	.align	4
        /*0000*/ 	.byte	0x02, 0x09, 0x00, 0x00, 0x02, 0x02, 0x01, 0x00, 0x02, 0x05, 0x05, 0x00, 0x03, 0x07, 0x01, 0x01
        /*0010*/ 	.byte	0x02, 0x03, 0x00, 0x00, 0x02, 0x06, 0x01, 0x00, 0x04, 0x0b, 0x08, 0x00, 0x09, 0x00, 0x00, 0x00
        /*0020*/ 	.byte	0x00, 0x00, 0x00, 0x00


//--------------------- .nv.info._Z22calculate_sumterm_partP6float2S0_S0_S0_PKS_S2_PKfPKhS4_S6_S4_S6_jjjjj --------------------------
	.section	.nv.info._Z22calculate_sumterm_partP6float2S0_S0_S0_PKS_S2_PKfPKhS4_S6_S4_S6_jjjjj,"",@"SHT_CUDA_INFO"
	.sectionflags	@""
	.align	4


	//----- nvinfo : EIATTR_CUDA_API_VERSION
	.align		4
        /*0000*/ 	.byte	0x04, 0x37
        /*0002*/ 	.short	(.L_7 - .L_6)
.L_6:
        /*0004*/ 	.word	0x00000082


	//----- nvinfo : EIATTR_KPARAM_INFO
	.align		4
.L_7:
        /*0008*/ 	.byte	0x04, 0x17
        /*000a*/ 	.short	(.L_9 - .L_8)
.L_8:
        /*000c*/ 	.word	0x00000000
        /*0010*/ 	.short	0x0010
        /*0012*/ 	.short	0x0070
        /*0014*/ 	.byte	0x00, 0xf0, 0x11, 0x00


	//----- nvinfo : EIATTR_KPARAM_INFO
	.align		4
.L_9:
        /*0018*/ 	.byte	0x04, 0x17
        /*001a*/ 	.short	(.L_11 - .L_10)
.L_10:
        /*001c*/ 	.word	0x00000000
        /*0020*/ 	.short	0x000f
        /*0022*/ 	.short	0x006c
        /*0024*/ 	.byte	0x00, 0xf0, 0x11, 0x00


	//----- nvinfo : EIATTR_KPARAM_INFO
	.align		4
.L_11:
        /*0028*/ 	.byte	0x04, 0x17
        /*002a*/ 	.short	(.L_13 - .L_12)
.L_12:
        /*002c*/ 	.word	0x00000000
        /*0030*/ 	.short	0x000e
        /*0032*/ 	.short	0x0068
        /*0034*/ 	.byte	0x00, 0xf0, 0x11, 0x00


	//----- nvinfo : EIATTR_KPARAM_INFO
	.align		4
.L_13:
        /*0038*/ 	.byte	0x04, 0x17
        /*003a*/ 	.short	(.L_15 - .L_14)
.L_14:
        /*003c*/ 	.word	0x00000000
        /*0040*/ 	.short	0x000d
        /*0042*/ 	.short	0x0064
        /*0044*/ 	.byte	0x00, 0xf0, 0x11, 0x00


	//----- nvinfo : EIATTR_KPARAM_INFO
	.align		4
.L_15:
        /*0048*/ 	.byte	0x04, 0x17
        /*004a*/ 	.short	(.L_17 - .L_16)
.L_16:
        /*004c*/ 	.word	0x00000000
        /*0050*/ 	.short	0x000c
        /*0052*/ 	.short	0x0060
        /*0054*/ 	.byte	0x00, 0xf0, 0x11, 0x00


	//----- nvinfo : EIATTR_KPARAM_INFO
	.align		4
.L_17:
        /*0058*/ 	.byte	0x04, 0x17
        /*005a*/ 	.short	(.L_19 - .L_18)
.L_18:
        /*005c*/ 	.word	0x00000000
        /*0060*/ 	.short	0x000b
        /*0062*/ 	.short	0x0058
        /*0064*/ 	.byte	0x00, 0xf5, 0x21, 0x00


	//----- nvinfo : EIATTR_KPARAM_INFO
	.align		4
.L_19:
        /*0068*/ 	.byte	0x04, 0x17
        /*006a*/ 	.short	(.L_21 - .L_20)
.L_20:
        /*006c*/ 	.word	0x00000000
        /*0070*/ 	.short	0x000a
        /*0072*/ 	.short	0x0050
        /*0074*/ 	.byte	0x00, 0xf5, 0x21, 0x00


	//----- nvinfo : EIATTR_KPARAM_INFO
	.align		4
.L_21:
        /*0078*/ 	.byte	0x04, 0x17
        /*007a*/ 	.short	(.L_23 - .L_22)
.L_22:
        /*007c*/ 	.word	0x00000000
        /*0080*/ 	.short	0x0009
        /*0082*/ 	.short	0x0048
        /*0084*/ 	.byte	0x00, 0xf5, 0x21, 0x00


	//----- nvinfo : EIATTR_KPARAM_INFO
	.align		4
.L_23:
        /*0088*/ 	.byte	0x04, 0x17
        /*008a*/ 	.short	(.L_25 - .L_24)
.L_24:
        /*008c*/ 	.word	0x00000000
        /*0090*/ 	.short	0x0008
        /*0092*/ 	.short	0x0040
        /*0094*/ 	.byte	0x00, 0xf5, 0x21, 0x00


	//----- nvinfo : EIATTR_KPARAM_INFO
	.align		4
.L_25:
        /*0098*/ 	.byte	0x04, 0x17
        /*009a*/ 	.short	(.L_27 - .L_26)
.L_26:
        /*009c*/ 	.word	0x00000000
        /*00a0*/ 	.short	0x0007
        /*00a2*/ 	.short	0x0038
        /*00a4*/ 	.byte	0x00, 0xf5, 0x21, 0x00


	//----- nvinfo : EIATTR_KPARAM_INFO
	.align		4
.L_27:
        /*00a8*/ 	.byte	0x04, 0x17
        /*00aa*/ 	.short	(.L_29 - .L_28)
.L_28:
        /*00ac*/ 	.word	0x00000000
        /*00b0*/ 	.short	0x0006
        /*00b2*/ 	.short	0x0030
        /*00b4*/ 	.byte	0x00, 0xf5, 0x21, 0x00


	//----- nvinfo : EIATTR_KPARAM_INFO
	.align		4
.L_29:
        /*00b8*/ 	.byte	0x04, 0x17
        /*00ba*/ 	.short	(.L_31 - .L_30)
.L_30:
        /*00bc*/ 	.word	0x00000000
        /*00c0*/ 	.short	0x0005
        /*00c2*/ 	.short	0x0028
        /*00c4*/ 	.byte	0x00, 0xf5, 0x21, 0x00


	//----- nvinfo : EIATTR_KPARAM_INFO
	.align		4
.L_31:
        /*00c8*/ 	.byte	0x04, 0x17
        /*00ca*/ 	.short	(.L_33 - .L_32)
.L_32:
        /*00cc*/ 	.word	0x00000000
        /*00d0*/ 	.short	0x0004
        /*00d2*/ 	.short	0x0020
        /*00d4*/ 	.byte	0x00, 0xf5, 0x21, 0x00


	//----- nvinfo : EIATTR_KPARAM_INFO
	.align		4
.L_33:
        /*00d8*/ 	.byte	0x04, 0x17
        /*00da*/ 	.short	(.L_35 - .L_34)
.L_34:
        /*00dc*/ 	.word	0x00000000
        /*00e0*/ 	.short	0x0003
        /*00e2*/ 	.short	0x0018
        /*00e4*/ 	.byte	0x00, 0xf5, 0x21, 0x00


	//----- nvinfo : EIATTR_KPARAM_INFO
	.align		4
.L_35:
        /*00e8*/ 	.byte	0x04, 0x17
        /*00ea*/ 	.short	(.L_37 - .L_36)
.L_36:
        /*00ec*/ 	.word	0x00000000
        /*00f0*/ 	.short	0x0002
        /*00f2*/ 	.short	0x0010
        /*00f4*/ 	.byte	0x00, 0xf5, 0x21, 0x00


	//----- nvinfo : EIATTR_KPARAM_INFO
	.align		4
.L_37:
        /*00f8*/ 	.byte	0x04, 0x17
        /*00fa*/ 	.short	(.L_39 - .L_38)
.L_38:
        /*00fc*/ 	.word	0x00000000
        /*0100*/ 	.short	0x0001
        /*0102*/ 	.short	0x0008
        /*0104*/ 	.byte	0x00, 0xf5, 0x21, 0x00


	//----- nvinfo : EIATTR_KPARAM_INFO
	.align		4
.L_39:
        /*0108*/ 	.byte	0x04, 0x17
        /*010a*/ 	.short	(.L_41 - .L_40)
.L_40:
        /*010c*/ 	.word	0x00000000
        /*0110*/ 	.short	0x0000
        /*0112*/ 	.short	0x0000
        /*0114*/ 	.byte	0x00, 0xf5, 0x21, 0x00


	//----- nvinfo : EIATTR_SPARSE_MMA_MASK
	.align		4
.L_41:
        /*0118*/ 	.byte	0x03, 0x50
        /*011a*/ 	.short	0x0000


	//----- nvinfo : EIATTR_MAXREG_COUNT
	.align		4
        /*011c*/ 	.byte	0x03, 0x1b
        /*011e*/ 	.short	0x00ff


	//----- nvinfo : EIATTR_MERCURY_ISA_VERSION
	.align		4
        /*0120*/ 	.byte	0x03, 0x5f
        /*0122*/ 	.short	0x0101


	//----- nvinfo : EIATTR_VRC_CTA_INIT_COUNT
	.align		4
        /*0124*/ 	.byte	0x02, 0x4a
	.zero		1
	.zero		1


	//----- nvinfo : EIATTR_EXIT_INSTR_OFFSETS
	.align		4
        /*0128*/ 	.byte	0x04, 0x1c
        /*012a*/ 	.short	(.L_43 - .L_42)


	//   ....[0]....
.L_42:
        /*012c*/ 	.word	0x00000200


	//   ....[1]....
        /*0130*/ 	.word	0x00000db0


	//   ....[2]....
        /*0134*/ 	.word	0x000013f0


	//----- nvinfo : EIATTR_CRS_STACK_SIZE
	.align		4
.L_43:
        /*0138*/ 	.byte	0x04, 0x1e
        /*013a*/ 	.short	(.L_45 - .L_44)
.L_44:
        /*013c*/ 	.word	0x00000000


	//----- nvinfo : EIATTR_CBANK_PARAM_SIZE
	.align		4
.L_45:
        /*0140*/ 	.byte	0x03, 0x19
        /*0142*/ 	.short	0x0074


	//----- nvinfo : EIATTR_PARAM_CBANK
	.align		4
        /*0144*/ 	.byte	0x04, 0x0a
        /*0146*/ 	.short	(.L_47 - .L_46)
	.align		4
.L_46:
        /*0148*/ 	.word	index@(.nv.constant0._Z22calculate_sumterm_partP6float2S0_S0_S0_PKS_S2_PKfPKhS4_S6_S4_S6_jjjjj)
        /*014c*/ 	.short	0x0380
        /*014e*/ 	.short	0x0074


	//----- nvinfo : EIATTR_SW_WAR
	.align		4
.L_47:
        /*0150*/ 	.byte	0x04, 0x36
        /*0152*/ 	.short	(.L_49 - .L_48)
.L_48:
        /*0154*/ 	.word	0x00000008
.L_49:


//--------------------- .nv.callgraph             --------------------------
	.section	.nv.callgraph,"",@"SHT_CUDA_CALLGRAPH"
	.align	4
	.sectionentsize	8
	.align		4
        /*0000*/ 	.word	0x00000000
	.align		4
        /*0004*/ 	.word	0xffffffff
	.align		4
        /*0008*/ 	.word	0x00000000
	.align		4
        /*000c*/ 	.word	0xfffffffe
	.align		4
        /*0010*/ 	.word	0x00000000
	.align		4
        /*0014*/ 	.word	0xfffffffd
	.align		4
        /*0018*/ 	.word	0x00000000
	.align		4
        /*001c*/ 	.word	0xfffffffc


//--------------------- .text._Z22calculate_sumterm_partP6float2S0_S0_S0_PKS_S2_PKfPKhS4_S6_S4_S6_jjjjj --------------------------
	.section	.text._Z22calculate_sumterm_partP6float2S0_S0_S0_PKS_S2_PKfPKhS4_S6_S4_S6_jjjjj,"ax",@progbits
	.align	128
        .global         _Z22calculate_sumterm_partP6float2S0_S0_S0_PKS_S2_PKfPKhS4_S6_S4_S6_jjjjj
        .type           _Z22calculate_sumterm_partP6float2S0_S0_S0_PKS_S2_PKfPKhS4_S6_S4_S6_jjjjj,@function
        .size           _Z22calculate_sumterm_partP6float2S0_S0_S0_PKS_S2_PKfPKhS4_S6_S4_S6_jjjjj,(.L_x_6 - _Z22calculate_sumterm_partP6float2S0_S0_S0_PKS_S2_PKfPKhS4_S6_S4_S6_jjjjj)
        .other          _Z22calculate_sumterm_partP6float2S0_S0_S0_PKS_S2_PKfPKhS4_S6_S4_S6_jjjjj,@"STO_CUDA_ENTRY STV_DEFAULT"
_Z22calculate_sumterm_partP6float2S0_S0_S0_PKS_S2_PKfPKhS4_S6_S4_S6_jjjjj:
.text._Z22calculate_sumterm_partP6float2S0_S0_S0_PKS_S2_PKfPKhS4_S6_S4_S6_jjjjj:
[----:B------:R-:W-:Y:S01]  /*0000*/  LDC R1, c[0x0][0x37c] ;  /* 0x0000df00ff017b82 */ /* 0x000fe20000000800 */
[----:B------:R-:W0:Y:S01]  /*0010*/  LDCU.64 UR20, c[0x0][0x3e0] ;  /* 0x00007c00ff1477ac */ /* 0x000e220008000a00 */
[----:B------:R-:W1:Y:S06]  /*0020*/  S2R R5, SR_TID.X ;  /* 0x0000000000057919 */ /* 0x000e6c0000002100 */
[----:B------:R-:W1:Y:S01]  /*0030*/  S2UR UR4, SR_CTAID.X ;  /* 0x00000000000479c3 */ /* 0x000e620000002500 */
[----:B------:R-:W2:Y:S01]  /*0040*/  LDCU UR5, c[0x0][0x3c0] ;  /* 0x00007800ff0577ac */ /* 0x000ea20008000800 */
[----:B------:R-:W3:Y:S06]  /*0050*/  LDCU UR6, c[0x0][0x3d0] ;  /* 0x00007a00ff0677ac */ /* 0x000eec0008000800 */
[----:B------:R-:W1:Y:S01]  /*0060*/  LDC R6, c[0x0][0x360] ;  /* 0x0000d800ff067b82 */ /* 0x000e620000000800 */
[----:B0-----:R-:W0:Y:S01]  /*0070*/  I2F.U32.RP R0, UR20 ;  /* 0x0000001400007d06 */ /* 0x001e220008209000 */
[----:B------:R-:W-:-:S02]  /*0080*/  ISETP.NE.U32.AND P2, PT, RZ, UR20, PT ;  /* 0x00000014ff007c0c */ /* 0x000fc4000bf45070 */
[----:B--2---:R-:W-:Y:S02]  /*0090*/  MOV R14, UR5 ;  /* 0x00000005000e7c02 */ /* 0x004fe40008000f00 */
[----:B---3--:R-:W-:-:S03]  /*00a0*/  MOV R21, UR6 ;  /* 0x0000000600157c02 */ /* 0x008fc60008000f00 */
[----:B0-----:R-:W0:Y:S02]  /*00b0*/  MUFU.RCP R0, R0 ;  /* 0x0000000000007308 */ /* 0x001e240000001000 */
[----:B0-----:R-:W-:-:S06]  /*00c0*/  IADD3 R2, PT, PT, R0, 0xffffffe, RZ ;  /* 0x0ffffffe00027810 */ /* 0x001fcc0007ffe0ff */
[----:B------:R0:W2:Y:S02]  /*00d0*/  F2I.FTZ.U32.TRUNC.NTZ R3, R2 ;  /* 0x0000000200037305 */ /* 0x0000a4000021f000 */
[----:B0-----:R-:W-:Y:S01]  /*00e0*/  HFMA2 R2, -RZ, RZ, 0, 0 ;  /* 0x00000000ff027431 */ /* 0x001fe200000001ff */
[----:B--2---:R-:W-:-:S05]  /*00f0*/  IADD3 R7, PT, PT, RZ, -R3, RZ ;  /* 0x80000003ff077210 */ /* 0x004fca0007ffe0ff */
[----:B------:R-:W-:-:S04]  /*0100*/  IMAD R7, R7, UR20, RZ ;  /* 0x0000001407077c24 */ /* 0x000fc8000f8e02ff */
[----:B------:R-:W-:-:S04]  /*0110*/  IMAD.HI.U32 R4, R3, R7, R2 ;  /* 0x0000000703047227 */ /* 0x000fc800078e0002 */
[----:B-1----:R-:W-:Y:S01]  /*0120*/  IMAD R3, R6, UR4, R5 ;  /* 0x0000000406037c24 */ /* 0x002fe2000f8e0205 */
[----:B------:R-:W-:-:S03]  /*0130*/  UIMAD UR4, UR20, UR21, URZ ;  /* 0x00000015140472a4 */ /* 0x000fc6000f8e02ff */
[----:B------:R-:W-:-:S05]  /*0140*/  IMAD.HI.U32 R0, R4, R3, RZ ;  /* 0x0000000304007227 */ /* 0x000fca00078e00ff */
[----:B------:R-:W-:-:S05]  /*0150*/  IADD3 R4, PT, PT, -R0, RZ, RZ ;  /* 0x000000ff00047210 */ /* 0x000fca0007ffe1ff */
[----:B------:R-:W-:-:S05]  /*0160*/  IMAD R2, R4, UR20, R3 ;  /* 0x0000001404027c24 */ /* 0x000fca000f8e0203 */
[----:B------:R-:W-:-:S13]  /*0170*/  ISETP.GE.U32.AND P0, PT, R2, UR20, PT ;  /* 0x0000001402007c0c */ /* 0x000fda000bf06070 */
[----:B------:R-:W-:Y:S02]  /*0180*/  @P0 IADD3 R2, PT, PT, R2, -UR20, RZ ;  /* 0x8000001402020c10 */ /* 0x000fe4000fffe0ff */
[----:B------:R-:W-:Y:S02]  /*0190*/  @P0 IADD3 R0, PT, PT, R0, 0x1, RZ ;  /* 0x0000000100000810 */ /* 0x000fe40007ffe0ff */
[----:B------:R-:W-:Y:S02]  /*01a0*/  ISETP.GE.U32.AND P1, PT, R2, UR20, PT ;  /* 0x0000001402007c0c */ /* 0x000fe4000bf26070 */
[----:B------:R-:W-:-:S11]  /*01b0*/  ISETP.GE.U32.AND P0, PT, R3, UR4, PT ;  /* 0x0000000403007c0c */ /* 0x000fd6000bf06070 */
[----:B------:R-:W-:Y:S02]  /*01c0*/  @P1 IADD3 R0, PT, PT, R0, 0x1, RZ ;  /* 0x0000000100001810 */ /* 0x000fe40007ffe0ff */
[----:B------:R-:W-:-:S04]  /*01d0*/  @!P2 LOP3.LUT R0, RZ, UR20, RZ, 0x33, !PT ;  /* 0x00000014ff00ac12 */ /* 0x000fc8000f8e33ff */
[----:B------:R-:W-:-:S05]  /*01e0*/  IADD3 R2, PT, PT, -R0, RZ, RZ ;  /* 0x000000ff00027210 */ /* 0x000fca0007ffe1ff */
[----:B------:R-:W-:Y:S01]  /*01f0*/  IMAD R3, R2, UR20, R3 ;  /* 0x0000001402037c24 */ /* 0x000fe2000f8e0203 */
[----:B------:R-:W-:Y:S06]  /*0200*/  @P0 EXIT ;  /* 0x000000000000094d */ /* 0x000fec0003800000 */
[----:B------:R-:W0:Y:S01]  /*0210*/  LDCU.64 UR6, c[0x0][0x3e8] ;  /* 0x00007d00ff0677ac */ /* 0x000e220008000a00 */
[----:B------:R-:W1:Y:S01]  /*0220*/  LDC R15, c[0x0][0x3c4] ;  /* 0x0000f100ff0f7b82 */ /* 0x000e620000000800 */
[----:B------:R-:W2:Y:S07]  /*0230*/  LDCU.64 UR18, c[0x0][0x358] ;  /* 0x00006b00ff1277ac */ /* 0x000eae0008000a00 */
[----:B------:R-:W3:Y:S01]  /*0240*/  LDC R26, c[0x0][0x3d4] ;  /* 0x0000f500ff1a7b82 */ /* 0x000ee20000000800 */
[----:B0-----:R-:W-:-:S04]  /*0250*/  UISETP.LT.U32.AND UP0, UPT, UR6, UR7, UPT ;  /* 0x000000070600728c */ /* 0x001fc8000bf01070 */
[----:B------:R-:W-:-:S04]  /*0260*/  USEL UR5, UR6, UR7, UP0 ;  /* 0x0000000706057287 */ /* 0x000fc80008000000 */
[----:B------:R-:W-:-:S09]  /*0270*/  UISETP.NE.AND UP0, UPT, UR5, URZ, UPT ;  /* 0x000000ff0500728c */ /* 0x000fd2000bf05270 */
[----:B--2---:R-:W-:Y:S05]  /*0280*/  BRA.U !UP0, `(.L_x_0) ;  /* 0x0000000908c07547 */ /* 0x004fea000b800000 */
[----:B------:R-:W0:Y:S01]  /*0290*/  LDCU.64 UR12, c[0x0][0x3d8] ;  /* 0x00007b00ff0c77ac */ /* 0x000e220008000a00 */
[----:B------:R-:W2:Y:S01]  /*02a0*/  LDC R5, c[0x0][0x3b4] ;  /* 0x0000ed00ff057b82 */ /* 0x000ea20000000800 */
[----:B------:R-:W-:Y:S01]  /*02b0*/  IMAD R4, R0, UR20, R3 ;  /* 0x0000001400047c24 */ /* 0x000fe2000f8e0203 */
[----:B------:R-:W4:Y:S01]  /*02c0*/  LDCU.64 UR14, c[0x0][0x3c8] ;  /* 0x00007900ff0e77ac */ /* 0x000f220008000a00 */
[----:B------:R-:W5:Y:S01]  /*02d0*/  LDCU.64 UR16, c[0x0][0x3b8] ;  /* 0x00007700ff1077ac */ /* 0x000f620008000a00 */
[----:B------:R-:W1:Y:S01]  /*02e0*/  LDCU UR21, c[0x0][0x3b0] ;  /* 0x00007600ff1577ac */ /* 0x000e620008000800 */
[----:B------:R-:W3:Y:S01]  /*02f0*/  LDCU UR6, c[0x0][0x3f0] ;  /* 0x00007e00ff0677ac */ /* 0x000ee20008000800 */
[----:B0-----:R-:W-:Y:S02]  /*0300*/  UIADD3 UR11, UP0, UPT, UR12, 0x1, URZ ;  /* 0x000000010c0b7890 */ /* 0x001fe4000ff1e0ff */
[----:B----4-:R-:W-:Y:S02]  /*0310*/  UIADD3 UR9, UP1, UPT, UR14, 0x1, URZ ;  /* 0x000000010e097890 */ /* 0x010fe4000ff3e0ff */
[----:B------:R-:W-:-:S02]  /*0320*/  UIADD3.X UR12, UPT, UPT, URZ, UR13, URZ, UP0, !UPT ;  /* 0x0000000dff0c7290 */ /* 0x000fc400087fe4ff */
[----:B-----5:R-:W-:Y:S01]  /*0330*/  UIADD3 UR7, UP2, UPT, UR16, 0x3, URZ ;  /* 0x0000000310077890 */ /* 0x020fe2000ff5e0ff */
[----:B------:R-:W-:Y:S01]  /*0340*/  MOV R8, UR11 ;  /* 0x0000000b00087c02 */ /* 0x000fe20008000f00 */
[----:B------:R-:W-:Y:S01]  /*0350*/  UIADD3.X UR10, UPT, UPT, URZ, UR15, URZ, UP1, !UPT ;  /* 0x0000000fff0a7290 */ /* 0x000fe20008ffe4ff */
[----:B------:R-:W-:Y:S01]  /*0360*/  MOV R20, UR9 ;  /* 0x0000000900147c02 */ /* 0x000fe20008000f00 */
[----:B------:R-:W-:Y:S01]  /*0370*/  UIADD3.X UR8, UPT, UPT, URZ, UR17, URZ, UP2, !UPT ;  /* 0x00000011ff087290 */ /* 0x000fe200097fe4ff */
[----:B-1----:R-:W-:Y:S01]  /*0380*/  MOV R2, UR21 ;  /* 0x0000001500027c02 */ /* 0x002fe20008000f00 */
[----:B------:R-:W0:Y:S01]  /*0390*/  LDCU UR13, c[0x0][0x3f0] ;  /* 0x00007e00ff0d77ac */ /* 0x000e220008000800 */
[----:B------:R-:W-:Y:S02]  /*03a0*/  MOV R6, UR7 ;  /* 0x0000000700067c02 */ /* 0x000fe40008000f00 */
[----:B------:R-:W-:Y:S01]  /*03b0*/  MOV R9, UR12 ;  /* 0x0000000c00097c02 */ /* 0x000fe20008000f00 */
[----:B------:R-:W-:Y:S01]  /*03c0*/  UIADD3 UR5, UPT, UPT, -UR5, URZ, URZ ;  /* 0x000000ff05057290 */ /* 0x000fe2000fffe1ff */
[----:B------:R-:W-:Y:S01]  /*03d0*/  MOV R25, UR10 ;  /* 0x0000000a00197c02 */ /* 0x000fe20008000f00 */
[----:B---3--:R-:W-:Y:S01]  /*03e0*/  USHF.R.U32.HI UR6, URZ, 0x1, UR6 ;  /* 0x00000001ff067899 */ /* 0x008fe20008011606 */
[----:B------:R-:W-:-:S11]  /*03f0*/  MOV R7, UR8 ;  /* 0x0000000800077c02 */ /* 0x000fd60008000f00 */
.L_x_3:
[----:B------:R-:W3:Y:S01]  /*0400*/  LDG.E.U8 R10, desc[UR18][R8.64] ;  /* 0x00000012080a7981 */ /* 0x000ee2000c1e1100 */
[----:B------:R-:W1:Y:S03]  /*0410*/  LDC.64 R16, c[0x0][0x3a0] ;  /* 0x0000e800ff107b82 */ /* 0x000e660000000a00 */
[----:B------:R-:W4:Y:S04]  /*0420*/  LDG.E.U8 R12, desc[UR18][R8.64+0x1] ;  /* 0x00000112080c7981 */ /* 0x000f28000c1e1100 */
[----:B------:R-:W5:Y:S04]  /*0430*/  LDG.E.U8 R18, desc[UR18][R8.64+0x2] ;  /* 0x0000021208127981 */ /* 0x000f68000c1e1100 */
[----:B------:R-:W2:Y:S01]  /*0440*/  LDG.E.U8 R27, desc[UR18][R8.64+-0x1] ;  /* 0xffffff12081b7981 */ /* 0x000ea2000c1e1100 */
[----:B---3--:R-:W-:-:S02]  /*0450*/  IADD3 R11, PT, PT, R10, -0x1, RZ ;  /* 0xffffffff0a0b7810 */ /* 0x008fc40007ffe0ff */
[----:B----4-:R-:W-:-:S03]  /*0460*/  IADD3 R13, PT, PT, R12, -0x1, RZ ;  /* 0xffffffff0c0d7810 */ /* 0x010fc60007ffe0ff */
[--C-:B------:R-:W-:Y:S01]  /*0470*/  IMAD R11, R11, UR4, R4.reuse ;  /* 0x000000040b0b7c24 */ /* 0x100fe2000f8e0204 */
[----:B-----5:R-:W-:Y:S01]  /*0480*/  IADD3 R19, PT, PT, R18, -0x1, RZ ;  /* 0xffffffff12137810 */ /* 0x020fe20007ffe0ff */
[----:B------:R-:W-:Y:S02]  /*0490*/  IMAD R13, R13, UR4, R4 ;  /* 0x000000040d0d7c24 */ /* 0x000fe4000f8e0204 */
[----:B-1----:R-:W-:-:S04]  /*04a0*/  IMAD.WIDE.U32 R10, R11, 0x8, R16 ;  /* 0x000000080b0a7825 */ /* 0x002fc800078e0010 */
[----:B------:R-:W-:Y:S02]  /*04b0*/  IMAD R23, R19, UR4, R4 ;  /* 0x0000000413177c24 */ /* 0x000fe4000f8e0204 */
[--C-:B------:R-:W-:Y:S01]  /*04c0*/  IMAD.WIDE.U32 R18, R13, 0x8, R16.reuse ;  /* 0x000000080d127825 */ /* 0x100fe200078e0010 */
[----:B------:R-:W3:Y:S03]  /*04d0*/  LDG.E.64 R10, desc[UR18][R10.64] ;  /* 0x000000120a0a7981 */ /* 0x000ee6000c1e1b00 */
[----:B------:R-:W-:Y:S02]  /*04e0*/  IMAD.WIDE.U32 R12, R23, 0x8, R16 ;  /* 0x00000008170c7825 */ /* 0x000fe400078e0010 */
[----:B------:R-:W3:Y:S04]  /*04f0*/  LDG.E.64 R18, desc[UR18][R18.64] ;  /* 0x0000001212127981 */ /* 0x000ee8000c1e1b00 */
[----:B------:R-:W4:Y:S01]  /*0500*/  LDG.E.64 R12, desc[UR18][R12.64] ;  /* 0x000000120c0c7981 */ /* 0x000f22000c1e1b00 */
[----:B--2---:R-:W-:-:S05]  /*0510*/  IADD3 R27, PT, PT, R27, -0x1, RZ ;  /* 0xffffffff1b1b7810 */ /* 0x004fca0007ffe0ff */
[----:B------:R-:W-:Y:S02]  /*0520*/  IMAD R27, R27, UR4, R4 ;  /* 0x000000041b1b7c24 */ /* 0x000fe4000f8e0204 */
[CC--:B---3--:R-:W-:Y:S01]  /*0530*/  FMUL R24, R11.reuse, R19.reuse ;  /* 0x000000130b187220 */ /* 0x0c8fe20000400000 */
[-C--:B------:R-:W-:Y:S01]  /*0540*/  FMUL R28, R10, R18.reuse ;  /* 0x000000120a1c7220 */ /* 0x080fe20000400000 */
[----:B------:R-:W-:Y:S02]  /*0550*/  FMUL R29, R11, R18 ;  /* 0x000000120b1d7220 */ /* 0x000fe40000400000 */
[----:B----4-:R-:W-:Y:S01]  /*0560*/  FMUL R23, R12, R24 ;  /* 0x000000180c177220 */ /* 0x010fe20000400000 */
[----:B------:R-:W-:Y:S01]  /*0570*/  FMUL R22, R10, R19 ;  /* 0x000000130a167220 */ /* 0x000fe20000400000 */
[C---:B------:R-:W-:Y:S02]  /*0580*/  FMUL R11, R12.reuse, R29 ;  /* 0x0000001d0c0b7220 */ /* 0x040fe40000400000 */
[----:B------:R-:W-:-:S02]  /*0590*/  FFMA R23, R12, R28, -R23 ;  /* 0x0000001c0c177223 */ /* 0x000fc40000000817 */
[-C--:B------:R-:W-:Y:S02]  /*05a0*/  FFMA R10, R12, R22.reuse, R11 ;  /* 0x000000160c0a7223 */ /* 0x080fe4000000000b */
[C---:B------:R-:W-:Y:S02]  /*05b0*/  FFMA R18, R13.reuse, R22, R23 ;  /* 0x000000160d127223 */ /* 0x040fe40000000017 */
[----:B------:R-:W1:Y:S01]  /*05c0*/  LDC.64 R22, c[0x0][0x380] ;  /* 0x0000e000ff167b82 */ /* 0x000e620000000a00 */
[C---:B------:R-:W-:Y:S01]  /*05d0*/  FFMA R28, R13.reuse, -R28, R10 ;  /* 0x8000001c0d1c7223 */ /* 0x040fe2000000000a */
[----:B------:R-:W-:Y:S02]  /*05e0*/  MOV R10, R21 ;  /* 0x00000015000a7202 */ /* 0x000fe40000000f00 */
[----:B------:R-:W-:Y:S01]  /*05f0*/  MOV R11, R26 ;  /* 0x0000001a000b7202 */ /* 0x000fe20000000f00 */
[----:B------:R-:W-:-:S04]  /*0600*/  FFMA R29, R13, R29, R18 ;  /* 0x0000001d0d1d7223 */ /* 0x000fc80000000012 */
[----:B------:R-:W2:Y:S01]  /*0610*/  LDG.E R21, desc[UR18][R10.64] ;  /* 0x000000120a157981 */ /* 0x000ea2000c1e1900 */
[----:B-1----:R-:W-:-:S05]  /*0620*/  IMAD.WIDE.U32 R22, R27, 0x8, R22 ;  /* 0x000000081b167825 */ /* 0x002fca00078e0016 */
[----:B------:R-:W2:Y:S02]  /*0630*/  LDG.E.64 R18, desc[UR18][R22.64] ;  /* 0x0000001216127981 */ /* 0x000ea4000c1e1b00 */
[----:B--2---:R-:W-:-:S05]  /*0640*/  FFMA R21, R21, R29, R18 ;  /* 0x0000001d15157223 */ /* 0x004fca0000000012 */
[----:B------:R1:W-:Y:S04]  /*0650*/  STG.E desc[UR18][R22.64], R21 ;  /* 0x0000001516007986 */ /* 0x0003e8000c101912 */
[----:B------:R-:W2:Y:S01]  /*0660*/  LDG.E R12, desc[UR18][R10.64] ;  /* 0x000000120a0c7981 */ /* 0x000ea2000c1e1900 */
[----:B------:R-:W-:Y:S01]  /*0670*/  FFMA R28, R13, R24, R28 ;  /* 0x000000180d1c7223 */ /* 0x000fe2000000001c */
[----:B------:R-:W-:-:S03]  /*0680*/  MOV R13, R25 ;  /* 0x00000019000d7202 */ /* 0x000fc60000000f00 */
[----:B--2---:R-:W-:Y:S01]  /*0690*/  FFMA R29, R12, R28, R19 ;  /* 0x0000001c0c1d7223 */ /* 0x004fe20000000013 */
[----:B------:R-:W-:-:S04]  /*06a0*/  MOV R12, R20 ;  /* 0x00000014000c7202 */ /* 0x000fc80000000f00 */
[----:B------:R2:W-:Y:S04]  /*06b0*/  STG.E desc[UR18][R22.64+0x4], R29 ;  /* 0x0000041d16007986 */ /* 0x0005e8000c101912 */
[----:B------:R-:W3:Y:S04]  /*06c0*/  LDG.E.U8 R18, desc[UR18][R12.64+0x1] ;  /* 0x000001120c127981 */ /* 0x000ee8000c1e1100 */
[----:B------:R-:W4:Y:S04]  /*06d0*/  LDG.E.U8 R20, desc[UR18][R12.64+0x2] ;  /* 0x000002120c147981 */ /* 0x000f28000c1e1100 */
[----:B------:R-:W5:Y:S04]  /*06e0*/  LDG.E.U8 R27, desc[UR18][R12.64] ;  /* 0x000000120c1b7981 */ /* 0x000f68000c1e1100 */
[----:B------:R-:W0:Y:S01]  /*06f0*/  LDG.E.U8 R26, desc[UR18][R12.64+-0x1] ;  /* 0xffffff120c1a7981 */ /* 0x000e22000c1e1100 */
[----:B---3--:R-:W-:-:S02]  /*0700*/  IADD3 R19, PT, PT, R18, -0x1, RZ ;  /* 0xffffffff12137810 */ /* 0x008fc40007ffe0ff */
[----:B----4-:R-:W-:-:S03]  /*0710*/  IADD3 R25, PT, PT, R20, -0x1, RZ ;  /* 0xffffffff14197810 */ /* 0x010fc60007ffe0ff */
[--C-:B------:R-:W-:Y:S02]  /*0720*/  IMAD R19, R19, UR4, R4.reuse ;  /* 0x0000000413137c24 */ /* 0x100fe4000f8e0204 */
[----:B-1----:R-:W-:Y:S02]  /*0730*/  IMAD R21, R25, UR4, R4 ;  /* 0x0000000419157c24 */ /* 0x002fe4000f8e0204 */
[--C-:B------:R-:W-:Y:S01]  /*0740*/  IMAD.WIDE.U32 R18, R19, 0x8, R16.reuse ;  /* 0x0000000813127825 */ /* 0x100fe200078e0010 */
[----:B------:R-:W1:Y:S03]  /*0750*/  LDC.64 R24, c[0x0][0x390] ;  /* 0x0000e400ff187b82 */ /* 0x000e660000000a00 */
[----:B------:R-:W-:Y:S02]  /*0760*/  IMAD.WIDE.U32 R20, R21, 0x8, R16 ;  /* 0x0000000815147825 */ /* 0x000fe400078e0010 */
[----:B------:R-:W3:Y:S04]  /*0770*/  LDG.E.64 R18, desc[UR18][R18.64] ;  /* 0x0000001212127981 */ /* 0x000ee8000c1e1b00 */
[----:B------:R-:W3:Y:S01]  /*0780*/  LDG.E.64 R20, desc[UR18][R20.64] ;  /* 0x0000001214147981 */ /* 0x000ee2000c1e1b00 */
[----:B-----5:R-:W-:-:S05]  /*0790*/  IADD3 R27, PT, PT, R27, -0x1, RZ ;  /* 0xffffffff1b1b7810 */ /* 0x020fca0007ffe0ff */
[----:B0-----:R-:W-:-:S05]  /*07a0*/  IMAD R26, R27, UR13, R26 ;  /* 0x0000000d1b1a7c24 */ /* 0x001fca000f8e021a */
[----:B--2---:R-:W-:-:S05]  /*07b0*/  IADD3 R23, PT, PT, R26, -0x1, RZ ;  /* 0xffffffff1a177810 */ /* 0x004fca0007ffe0ff */
[----:B------:R-:W-:-:S04]  /*07c0*/  IMAD R23, R23, UR4, R4 ;  /* 0x0000000417177c24 */ /* 0x000fc8000f8e0204 */
[----:B-1----:R-:W-:-:S05]  /*07d0*/  IMAD.WIDE.U32 R24, R23, 0x8, R24 ;  /* 0x0000000817187825 */ /* 0x002fca00078e0018 */
[----:B------:R-:W2:Y:S01]  /*07e0*/  LDG.E.64 R22, desc[UR18][R24.64] ;  /* 0x0000001218167981 */ /* 0x000ea2000c1e1b00 */
[-C--:B---3--:R-:W-:Y:S01]  /*07f0*/  FMUL R27, R19, R21.reuse ;  /* 0x00000015131b7220 */ /* 0x088fe20000400000 */
[C---:B------:R-:W-:Y:S02]  /*0800*/  FMUL R26, R18.reuse, R21 ;  /* 0x00000015121a7220 */ /* 0x040fe40000400000 */
[----:B------:R-:W2:Y:S01]  /*0810*/  LDG.E R21, desc[UR18][R14.64] ;  /* 0x000000120e157981 */ /* 0x000ea2000c1e1900 */
[----:B------:R-:W-:-:S04]  /*0820*/  FFMA R27, R18, R20, R27 ;  /* 0x00000014121b7223 */ /* 0x000fc8000000001b */
[----:B--2---:R-:W-:-:S05]  /*0830*/  FFMA R21, R21, R27, R22 ;  /* 0x0000001b15157223 */ /* 0x004fca0000000016 */
[----:B------:R-:W-:Y:S04]  /*0840*/  STG.E desc[UR18][R24.64], R21 ;  /* 0x0000001518007986 */ /* 0x000fe8000c101912 */
[----:B------:R-:W2:Y:S01]  /*0850*/  LDG.E R18, desc[UR18][R14.64] ;  /* 0x000000120e127981 */ /* 0x000ea2000c1e1900 */
[----:B------:R-:W-:-:S04]  /*0860*/  FFMA R26, R19, R20, -R26 ;  /* 0x00000014131a7223 */ /* 0x000fc8000000081a */
[----:B--2---:R-:W-:-:S05]  /*0870*/  FFMA R18, R18, R26, R23 ;  /* 0x0000001a12127223 */ /* 0x004fca0000000017 */
[----:B------:R0:W-:Y:S04]  /*0880*/  STG.E desc[UR18][R24.64+0x4], R18 ;  /* 0x0000041218007986 */ /* 0x0001e8000c101912 */
[----:B------:R-:W2:Y:S04]  /*0890*/  LDG.E.U8 R19, desc[UR18][R6.64+-0x1] ;  /* 0xffffff1206137981 */ /* 0x000ea8000c1e1100 */
[----:B------:R-:W3:Y:S04]  /*08a0*/  LDG.E.U8 R27, desc[UR18][R6.64] ;  /* 0x00000012061b7981 */ /* 0x000ee8000c1e1100 */
[----:B------:R-:W4:Y:S04]  /*08b0*/  LDG.E.U8 R26, desc[UR18][R6.64+-0x2] ;  /* 0xfffffe12061a7981 */ /* 0x000f28000c1e1100 */
[----:B0-----:R-:W5:Y:S01]  /*08c0*/  LDG.E.U8 R18, desc[UR18][R6.64+-0x3] ;  /* 0xfffffd1206127981 */ /* 0x001f62000c1e1100 */
[----:B--2---:R-:W-:-:S02]  /*08d0*/  IADD3 R19, PT, PT, R19, -0x1, RZ ;  /* 0xffffffff13137810 */ /* 0x004fc40007ffe0ff */
[----:B---3--:R-:W-:-:S03]  /*08e0*/  IADD3 R27, PT, PT, R27, -0x1, RZ ;  /* 0xffffffff1b1b7810 */ /* 0x008fc60007ffe0ff */
[--C-:B------:R-:W-:Y:S02]  /*08f0*/  IMAD R23, R19, UR4, R4.reuse ;  /* 0x0000000413177c24 */ /* 0x100fe4000f8e0204 */
[----:B------:R-:W-:Y:S02]  /*0900*/  IMAD R29, R27, UR4, R4 ;  /* 0x000000041b1d7c24 */ /* 0x000fe4000f8e0204 */
[----:B------:R-:W-:-:S04]  /*0910*/  IMAD.WIDE.U32 R22, R23, 0x8, R16 ;  /* 0x0000000817167825 */ /* 0x000fc800078e0010 */
[----:B------:R-:W-:Y:S02]  /*0920*/  IMAD.WIDE.U32 R28, R29, 0x8, R16 ;  /* 0x000000081d1c7825 */ /* 0x000fe400078e0010 */
[----:B------:R0:W2:Y:S04]  /*0930*/  LDG.E.64 R16, desc[UR18][R22.64] ;  /* 0x0000001216107981 */ /* 0x0000a8000c1e1b00 */
[----:B------:R1:W2:Y:S01]  /*0940*/  LDG.E.64 R20, desc[UR18][R28.64] ;  /* 0x000000121c147981 */ /* 0x0002a2000c1e1b00 */
[----:B0-----:R-:W0:Y:S01]  /*0950*/  LDC.64 R22, c[0x0][0x388] ;  /* 0x0000e200ff167b82 */ /* 0x001e220000000a00 */
[----:B----4-:R-:W-:Y:S02]  /*0960*/  IADD3 R25, PT, PT, R26, -0x1, RZ ;  /* 0xffffffff1a197810 */ /* 0x010fe40007ffe0ff */
[----:B-----5:R-:W-:-:S02]  /*0970*/  IADD3 R18, PT, PT, R18, -0x1, RZ ;  /* 0xffffffff12127810 */ /* 0x020fc40007ffe0ff */
[----:B-1----:R-:W-:Y:S02]  /*0980*/  MOV R28, R2 ;  /* 0x00000002001c7202 */ /* 0x002fe40000000f00 */
[----:B------:R-:W-:-:S05]  /*0990*/  MOV R29, R5 ;  /* 0x00000005001d7202 */ /* 0x000fca0000000f00 */
[----:B------:R-:W3:Y:S01]  /*09a0*/  LDG.E R5, desc[UR18][R28.64] ;  /* 0x000000121c057981 */ /* 0x000ee2000c1e1900 */
[-C--:B--2---:R-:W-:Y:S01]  /*09b0*/  FMUL R26, R17, R21.reuse ;  /* 0x00000015111a7220 */ /* 0x084fe20000400000 */
[----:B------:R-:W-:-:S03]  /*09c0*/  FMUL R24, R16, R21 ;  /* 0x0000001510187220 */ /* 0x000fc60000400000 */
[----:B------:R-:W-:Y:S01]  /*09d0*/  FFMA R21, R16, R20, R26 ;  /* 0x0000001410157223 */ /* 0x000fe2000000001a */
[----:B------:R-:W-:-:S04]  /*09e0*/  IMAD R16, R25, UR13, R18 ;  /* 0x0000000d19107c24 */ /* 0x000fc8000f8e0212 */
[----:B------:R-:W-:-:S04]  /*09f0*/  IMAD R16, R16, UR4, R4 ;  /* 0x0000000410107c24 */ /* 0x000fc8000f8e0204 */
[----:B0-----:R-:W-:-:S04]  /*0a00*/  IMAD.WIDE.U32 R22, R16, 0x8, R22 ;  /* 0x0000000810167825 */ /* 0x001fc800078e0016 */
[----:B------:R-:W-:Y:S02]  /*0a10*/  FFMA R24, R17, R20, -R24 ;  /* 0x0000001411187223 */ /* 0x000fe40000000818 */
[----:B------:R-:W3:Y:S02]  /*0a20*/  LDG.E.64 R16, desc[UR18][R22.64] ;  /* 0x0000001216107981 */ /* 0x000ee4000c1e1b00 */
[----:B---3--:R-:W-:-:S05]  /*0a30*/  FFMA R21, R5, R21, R16 ;  /* 0x0000001505157223 */ /* 0x008fca0000000010 */
[----:B------:R0:W-:Y:S04]  /*0a40*/  STG.E desc[UR18][R22.64], R21 ;  /* 0x0000001516007986 */ /* 0x0001e8000c101912 */
[----:B------:R-:W2:Y:S01]  /*0a50*/  LDG.E R2, desc[UR18][R28.64] ;  /* 0x000000121c027981 */ /* 0x000ea2000c1e1900 */
[----:B------:R-:W-:Y:S01]  /*0a60*/  ISETP.NE.AND P0, PT, R3, RZ, PT ;  /* 0x000000ff0300720c */ /* 0x000fe20003f05270 */
[----:B------:R-:W-:Y:S01]  /*0a70*/  UIADD3 UR5, UPT, UPT, UR5, 0x1, URZ ;  /* 0x0000000105057890 */ /* 0x000fe2000fffe0ff */
[----:B------:R-:W-:Y:S01]  /*0a80*/  BSSY.RECONVERGENT B0, `(.L_x_1) ;  /* 0x0000024000007945 */ /* 0x000fe20003800200 */
[----:B--2---:R-:W-:-:S05]  /*0a90*/  FFMA R17, R2, R24, R17 ;  /* 0x0000001802117223 */ /* 0x004fca0000000011 */
[----:B------:R0:W-:Y:S01]  /*0aa0*/  STG.E desc[UR18][R22.64+0x4], R17 ;  /* 0x0000041116007986 */ /* 0x0001e2000c101912 */
[----:B------:R-:W-:-:S04]  /*0ab0*/  IADD3 R2, P1, PT, R28, 0x4, RZ ;  /* 0x000000041c027810 */ /* 0x000fc80007f3e0ff */
[----:B------:R-:W-:Y:S01]  /*0ac0*/  IADD3.X R5, PT, PT, RZ, R29, RZ, P1, !PT ;  /* 0x0000001dff057210 */ /* 0x000fe20000ffe4ff */
[----:B------:R-:W-:Y:S08]  /*0ad0*/  @P0 BRA `(.L_x_2) ;  /* 0x0000000000780947 */ /* 0x000ff00003800000 */
[----:B0-----:R-:W0:Y:S01]  /*0ae0*/  LDC R22, c[0x0][0x3e4] ;  /* 0x0000f900ff167b82 */ /* 0x001e220000000800 */
[----:B------:R-:W-:Y:S01]  /*0af0*/  SHF.R.U32.HI R16, RZ, 0x1, R25 ;  /* 0x00000001ff107819 */ /* 0x000fe20000011619 */
[----:B------:R-:W-:Y:S01]  /*0b00*/  UIMAD UR7, UR6, UR6, URZ ;  /* 0x00000006060772a4 */ /* 0x000fe2000f8e02ff */
[----:B------:R-:W-:Y:S02]  /*0b10*/  SHF.R.U32.HI R23, RZ, 0x1, R18 ;  /* 0x00000001ff177819 */ /* 0x000fe40000011612 */
[----:B------:R-:W-:Y:S02]  /*0b20*/  LOP3.LUT R18, R18, 0x1, RZ, 0xc0, !PT ;  /* 0x0000000112127812 */ /* 0x000fe400078ec0ff */
[----:B------:R-:W-:Y:S01]  /*0b30*/  SHF.R.U32.HI R27, RZ, 0x1, R27 ;  /* 0x00000001ff1b7819 */ /* 0x000fe2000001161b */
[----:B------:R-:W-:Y:S01]  /*0b40*/  IMAD R23, R16, UR6, R23 ;  /* 0x0000000610177c24 */ /* 0x000fe2000f8e0217 */
[----:B------:R-:W1:Y:S01]  /*0b50*/  LDC.64 R20, c[0x0][0x398] ;  /* 0x0000e600ff147b82 */ /* 0x000e620000000a00 */
[----:B------:R-:W-:-:S02]  /*0b60*/  ISETP.NE.U32.AND P0, PT, R18, 0x1, PT ;  /* 0x000000011200780c */ /* 0x000fc40003f05070 */
[----:B------:R-:W-:Y:S02]  /*0b70*/  SHF.R.U32.HI R18, RZ, 0x1, R19 ;  /* 0x00000001ff127819 */ /* 0x000fe40000011613 */
[----:B------:R-:W-:-:S03]  /*0b80*/  LOP3.LUT R19, R19, 0x1, RZ, 0xc0, !PT ;  /* 0x0000000113137812 */ /* 0x000fc600078ec0ff */
[----:B------:R-:W2:Y:S01]  /*0b90*/  LDC.64 R16, c[0x0][0x3a8] ;  /* 0x0000ea00ff107b82 */ /* 0x000ea20000000a00 */
[----:B------:R-:W-:Y:S01]  /*0ba0*/  ISETP.NE.U32.AND P1, PT, R19, 0x1, PT ;  /* 0x000000011300780c */ /* 0x000fe20003f25070 */
[----:B------:R-:W-:Y:S01]  /*0bb0*/  IMAD R27, R27, UR6, R18 ;  /* 0x000000061b1b7c24 */ /* 0x000fe2000f8e0212 */
[C---:B0-----:R-:W-:Y:S02]  /*0bc0*/  SEL R19, R22.reuse, RZ, !P0 ;  /* 0x000000ff16137207 */ /* 0x041fe40004000000 */
[----:B------:R-:W-:-:S03]  /*0bd0*/  SEL R25, R22, RZ, !P1 ;  /* 0x000000ff16197207 */ /* 0x000fc60004800000 */
[--C-:B------:R-:W-:Y:S02]  /*0be0*/  IMAD R19, R19, UR7, R0.reuse ;  /* 0x0000000713137c24 */ /* 0x100fe4000f8e0200 */
[----:B------:R-:W-:Y:S02]  /*0bf0*/  IMAD R25, R25, UR7, R0 ;  /* 0x0000000719197c24 */ /* 0x000fe4000f8e0200 */
[-C--:B------:R-:W-:Y:S02]  /*0c00*/  IMAD R19, R23, R22.reuse, R19 ;  /* 0x0000001617137224 */ /* 0x080fe400078e0213 */
[----:B------:R-:W-:Y:S01]  /*0c10*/  IMAD R25, R27, R22, R25 ;  /* 0x000000161b197224 */ /* 0x000fe200078e0219 */
[----:B------:R-:W3:Y:S01]  /*0c20*/  LDG.E R23, desc[UR18][R28.64] ;  /* 0x000000121c177981 */ /* 0x000ee2000c1e1900 */
[----:B-1----:R-:W-:-:S04]  /*0c30*/  IMAD.WIDE.U32 R20, R19, 0x8, R20 ;  /* 0x0000000813147825 */ /* 0x002fc800078e0014 */
[----:B--2---:R-:W-:Y:S02]  /*0c40*/  IMAD.WIDE.U32 R18, R25, 0x8, R16 ;  /* 0x0000000819127825 */ /* 0x004fe400078e0010 */
[----:B------:R-:W3:Y:S04]  /*0c50*/  LDG.E.64 R16, desc[UR18][R20.64] ;  /* 0x0000001214107981 */ /* 0x000ee8000c1e1b00 */
[----:B------:R-:W3:Y:S02]  /*0c60*/  LDG.E.64 R18, desc[UR18][R18.64] ;  /* 0x0000001212127981 */ /* 0x000ee4000c1e1b00 */
[----:B---3--:R-:W-:-:S05]  /*0c70*/  FFMA R23, R23, R18, R16 ;  /* 0x0000001217177223 */ /* 0x008fca0000000010 */
[----:B------:R1:W-:Y:S04]  /*0c80*/  STG.E desc[UR18][R20.64], R23 ;  /* 0x0000001714007986 */ /* 0x0003e8000c101912 */
[----:B------:R-:W2:Y:S02]  /*0c90*/  LDG.E R16, desc[UR18][R28.64] ;  /* 0x000000121c107981 */ /* 0x000ea4000c1e1900 */
[----:B--2---:R-:W-:-:S05]  /*0ca0*/  FFMA R17, R19, R16, R17 ;  /* 0x0000001013117223 */ /* 0x004fca0000000011 */
[----:B------:R1:W-:Y:S02]  /*0cb0*/  STG.E desc[UR18][R20.64+0x4], R17 ;  /* 0x0000041114007986 */ /* 0x0003e4000c101912 */
.L_x_2:
[----:B------:R-:W-:Y:S05]  /*0cc0*/  BSYNC.RECONVERGENT B0 ;  /* 0x0000000000007941 */ /* 0x000fea0003800200 */
.L_x_1:
[----:B------:R-:W-:Y:S01]  /*0cd0*/  UISETP.NE.AND UP0, UPT, UR5, URZ, UPT ;  /* 0x000000ff0500728c */ /* 0x000fe2000bf05270 */
[----:B------:R-:W-:Y:S02]  /*0ce0*/  IADD3 R14, P0, PT, R14, 0x4, RZ ;  /* 0x000000040e0e7810 */ /* 0x000fe40007f1e0ff */
[----:B01----:R-:W-:Y:S02]  /*0cf0*/  IADD3 R21, P1, PT, R10, 0x4, RZ ;  /* 0x000000040a157810 */ /* 0x003fe40007f3e0ff */
[----:B------:R-:W-:Y:S02]  /*0d00*/  IADD3 R8, P2, PT, R8, 0x4, RZ ;  /* 0x0000000408087810 */ /* 0x000fe40007f5e0ff */
[----:B------:R-:W-:Y:S02]  /*0d10*/  IADD3 R20, P3, PT, R12, 0x4, RZ ;  /* 0x000000040c147810 */ /* 0x000fe40007f7e0ff */
[----:B------:R-:W-:Y:S02]  /*0d20*/  IADD3 R6, P4, PT, R6, 0x4, RZ ;  /* 0x0000000406067810 */ /* 0x000fe40007f9e0ff */
[----:B------:R-:W-:-:S02]  /*0d30*/  IADD3.X R15, PT, PT, RZ, R15, RZ, P0, !PT ;  /* 0x0000000fff0f7210 */ /* 0x000fc400007fe4ff */
[----:B------:R-:W-:Y:S02]  /*0d40*/  IADD3.X R26, PT, PT, RZ, R11, RZ, P1, !PT ;  /* 0x0000000bff1a7210 */ /* 0x000fe40000ffe4ff */
[----:B------:R-:W-:Y:S02]  /*0d50*/  IADD3.X R9, PT, PT, RZ, R9, RZ, P2, !PT ;  /* 0x00000009ff097210 */ /* 0x000fe400017fe4ff */
[----:B------:R-:W-:Y:S02]  /*0d60*/  IADD3.X R25, PT, PT, RZ, R13, RZ, P3, !PT ;  /* 0x0000000dff197210 */ /* 0x000fe40001ffe4ff */
[----:B------:R-:W-:Y:S01]  /*0d70*/  IADD3.X R7, PT, PT, RZ, R7, RZ, P4, !PT ;  /* 0x00000007ff077210 */ /* 0x000fe200027fe4ff */
[----:B------:R-:W-:Y:S06]  /*0d80*/  BRA.U UP0, `(.L_x_3) ;  /* 0xfffffff5009c7547 */ /* 0x000fec000b83ffff */
.L_x_0:
[----:B------:R-:W0:Y:S02]  /*0d90*/  LDC.64 R10, c[0x0][0x3e8] ;  /* 0x0000fa00ff0a7b82 */ /* 0x000e240000000a00 */
[----:B0-----:R-:W-:-:S13]  /*0da0*/  ISETP.GE.U32.AND P0, PT, R10, R11, PT ;  /* 0x0000000b0a00720c */ /* 0x001fda0003f06070 */
[----:B------:R-:W-:Y:S05]  /*0db0*/  @P0 EXIT ;  /* 0x000000000000094d */ /* 0x000fea0003800000 */
[----:B------:R-:W0:Y:S01]  /*0dc0*/  LDCU.64 UR6, c[0x0][0x3e8] ;  /* 0x00007d00ff0677ac */ /* 0x000e220008000a00 */
[----:B------:R-:W2:Y:S01]  /*0dd0*/  LDC.64 R16, c[0x0][0x3c0] ;  /* 0x0000f000ff107b82 */ /* 0x000ea20000000a00 */
[----:B------:R-:W4:Y:S01]  /*0de0*/  LDCU UR5, c[0x0][0x3e0] ;  /* 0x00007c00ff0577ac */ /* 0x000f220008000800 */
[----:B------:R-:W1:Y:S06]  /*0df0*/  LDCU UR12, c[0x0][0x3f0] ;  /* 0x00007e00ff0c77ac */ /* 0x000e6c0008000800 */
[----:B------:R-:W5:Y:S01]  /*0e00*/  LDC.64 R20, c[0x0][0x3d0] ;  /* 0x0000f400ff147b82 */ /* 0x000f620000000a00 */
[----:B------:R-:W1:Y:S01]  /*0e10*/  LDCU.64 UR8, c[0x0][0x3d8] ;  /* 0x00007b00ff0877ac */ /* 0x000e620008000a00 */
[----:B------:R-:W1:Y:S06]  /*0e20*/  LDCU.64 UR10, c[0x0][0x3c8] ;  /* 0x00007900ff0a77ac */ /* 0x000e6c0008000a00 */
[----:B------:R-:W1:Y:S01]  /*0e30*/  LDC.64 R4, c[0x0][0x3a0] ;  /* 0x0000e800ff047b82 */ /* 0x000e620000000a00 */
[----:B0-----:R-:W-:Y:S01]  /*0e40*/  UISETP.LT.U32.AND UP0, UPT, UR6, UR7, UPT ;  /* 0x000000070600728c */ /* 0x001fe2000bf01070 */
[----:B----4-:R-:W-:-:S03]  /*0e50*/  IMAD R0, R0, UR5, R3 ;  /* 0x0000000500007c24 */ /* 0x010fc6000f8e0203 */
[----:B------:R-:W-:-:S03]  /*0e60*/  USEL UR6, UR6, UR7, UP0 ;  /* 0x0000000706067287 */ /* 0x000fc60008000000 */
[----:B------:R-:W0:Y:S01]  /*0e70*/  LDC.64 R6, c[0x0][0x390] ;  /* 0x0000e400ff067b82 */ /* 0x000e220000000a00 */
[----:B--2---:R-:W-:Y:S01]  /*0e80*/  IMAD.WIDE.U32 R16, R10, 0x4, R16 ;  /* 0x000000040a107825 */ /* 0x004fe200078e0010 */
[----:B------:R-:W-:Y:S02]  /*0e90*/  USHF.L.U32 UR5, UR6, 0x2, URZ ;  /* 0x0000000206057899 */ /* 0x000fe400080006ff */
[----:B------:R-:W-:-:S04]  /*0ea0*/  IADD3 R18, PT, PT, -R11, UR6, RZ ;  /* 0x000000060b127c10 */ /* 0x000fc8000fffe1ff */
[----:B------:R-:W2:Y:S01]  /*0eb0*/  LDC.64 R8, c[0x0][0x380] ;  /* 0x0000e000ff087b82 */ /* 0x000ea20000000a00 */
[----:B-----5:R-:W-:-:S07]  /*0ec0*/  IMAD.WIDE.U32 R20, R10, 0x4, R20 ;  /* 0x000000040a147825 */ /* 0x020fce00078e0014 */
.L_x_4:
[----:B-1----:R-:W-:Y:S01]  /*0ed0*/  UIADD3 UR6, UP0, UPT, UR5, UR8, URZ ;  /* 0x0000000805067290 */ /* 0x002fe2000ff1e0ff */
[----:B----4-:R-:W4:Y:S03]  /*0ee0*/  LDG.E R25, desc[UR18][R20.64] ;  /* 0x0000001214197981 */ /* 0x010f26000c1e1900 */
[----:B------:R-:W-:Y:S02]  /*0ef0*/  UIADD3.X UR7, UPT, UPT, URZ, UR9, URZ, UP0, !UPT ;  /* 0x00000009ff077290 */ /* 0x000fe400087fe4ff */
[----:B------:R-:W-:-:S04]  /*0f00*/  MOV R22, UR6 ;  /* 0x0000000600167c02 */ /* 0x000fc80008000f00 */
[----:B------:R-:W-:-:S05]  /*0f10*/  MOV R23, UR7 ;  /* 0x0000000700177c02 */ /* 0x000fca0008000f00 */
[----:B------:R-:W5:Y:S04]  /*0f20*/  LDG.E.U8 R2, desc[UR18][R22.64+0x1] ;  /* 0x0000011216027981 */ /* 0x000f68000c1e1100 */
[----:B------:R-:W3:Y:S04]  /*0f30*/  LDG.E.U8 R10, desc[UR18][R22.64+0x2] ;  /* 0x00000212160a7981 */ /* 0x000ee8000c1e1100 */
[----:B------:R-:W2:Y:S04]  /*0f40*/  LDG.E.U8 R12, desc[UR18][R22.64+0x3] ;  /* 0x00000312160c7981 */ /* 0x000ea8000c1e1100 */
[----:B------:R-:W4:Y:S01]  /*0f50*/  LDG.E.U8 R14, desc[UR18][R22.64] ;  /* 0x00000012160e7981 */ /* 0x000f22000c1e1100 */
[----:B-----5:R-:W-:-:S02]  /*0f60*/  IADD3 R3, PT, PT, R2, -0x1, RZ ;  /* 0xffffffff02037810 */ /* 0x020fc40007ffe0ff */
[----:B---3--:R-:W-:-:S03]  /*0f70*/  IADD3 R11, PT, PT, R10, -0x1, RZ ;  /* 0xffffffff0a0b7810 */ /* 0x008fc60007ffe0ff */
[--C-:B------:R-:W-:Y:S01]  /*0f80*/  IMAD R3, R3, UR4, R0.reuse ;  /* 0x0000000403037c24 */ /* 0x100fe2000f8e0200 */
[----:B--2---:R-:W-:Y:S01]  /*0f90*/  IADD3 R13, PT, PT, R12, -0x1, RZ ;  /* 0xffffffff0c0d7810 */ /* 0x004fe20007ffe0ff */
[----:B------:R-:W-:Y:S02]  /*0fa0*/  IMAD R15, R11, UR4, R0 ;  /* 0x000000040b0f7c24 */ /* 0x000fe4000f8e0200 */
[----:B------:R-:W-:-:S04]  /*0fb0*/  IMAD.WIDE.U32 R10, R3, 0x8, R4 ;  /* 0x00000008030a7825 */ /* 0x000fc800078e0004 */
[----:B------:R-:W-:Y:S02]  /*0fc0*/  IMAD R13, R13, UR4, R0 ;  /* 0x000000040d0d7c24 */ /* 0x000fe4000f8e0200 */
[--C-:B------:R-:W-:Y:S01]  /*0fd0*/  IMAD.WIDE.U32 R2, R15, 0x8, R4.reuse ;  /* 0x000000080f027825 */ /* 0x100fe200078e0004 */
[----:B------:R-:W2:Y:S03]  /*0fe0*/  LDG.E.64 R10, desc[UR18][R10.64] ;  /* 0x000000120a0a7981 */ /* 0x000ea6000c1e1b00 */
[----:B------:R-:W-:Y:S02]  /*0ff0*/  IMAD.WIDE.U32 R12, R13, 0x8, R4 ;  /* 0x000000080d0c7825 */ /* 0x000fe400078e0004 */
[----:B------:R-:W2:Y:S01]  /*1000*/  LDG.E.64 R2, desc[UR18][R2.64] ;  /* 0x0000001202027981 */ /* 0x000ea2000c1e1b00 */
[----:B----4-:R-:W-:-:S03]  /*1010*/  IADD3 R15, PT, PT, R14, -0x1, RZ ;  /* 0xffffffff0e0f7810 */ /* 0x010fc60007ffe0ff */
[----:B------:R-:W3:Y:S02]  /*1020*/  LDG.E.64 R12, desc[UR18][R12.64] ;  /* 0x000000120c0c7981 */ /* 0x000ee4000c1e1b00 */
[----:B------:R-:W-:-:S04]  /*1030*/  IMAD R15, R15, UR4, R0 ;  /* 0x000000040f0f7c24 */ /* 0x000fc8000f8e0200 */
[----:B------:R-:W-:-:S05]  /*1040*/  IMAD.WIDE.U32 R14, R15, 0x8, R8 ;  /* 0x000000080f0e7825 */ /* 0x000fca00078e0008 */
[----:B------:R-:W4:Y:S01]  /*1050*/  LDG.E.64 R22, desc[UR18][R14.64] ;  /* 0x000000120e167981 */ /* 0x000f22000c1e1b00 */
[-C--:B--2---:R-:W-:Y:S01]  /*1060*/  FMUL R19, R11, R3.reuse ;  /* 0x000000030b137220 */ /* 0x084fe20000400000 */
[C---:B------:R-:W-:Y:S01]  /*1070*/  FMUL R24, R10.reuse, R3 ;  /* 0x000000030a187220 */ /* 0x040fe20000400000 */
[----:B------:R-:W-:Y:S02]  /*1080*/  FMUL R10, R10, R2 ;  /* 0x000000020a0a7220 */ /* 0x000fe40000400000 */
[----:B---3--:R-:W-:-:S04]  /*1090*/  FMUL R3, R12, R19 ;  /* 0x000000130c037220 */ /* 0x008fc80000400000 */
[----:B------:R-:W-:Y:S01]  /*10a0*/  FFMA R26, R12, R10, -R3 ;  /* 0x0000000a0c1a7223 */ /* 0x000fe20000000803 */
[----:B------:R-:W-:-:S03]  /*10b0*/  FMUL R11, R11, R2 ;  /* 0x000000020b0b7220 */ /* 0x000fc60000400000 */
[----:B------:R-:W-:-:S04]  /*10c0*/  FFMA R26, R13, R24, R26 ;  /* 0x000000180d1a7223 */ /* 0x000fc8000000001a */
[----:B------:R-:W-:-:S04]  /*10d0*/  FFMA R26, R13, R11, R26 ;  /* 0x0000000b0d1a7223 */ /* 0x000fc8000000001a */
[----:B----4-:R-:W-:-:S05]  /*10e0*/  FFMA R25, R25, R26, R22 ;  /* 0x0000001a19197223 */ /* 0x010fca0000000016 */
[----:B------:R-:W-:Y:S04]  /*10f0*/  STG.E desc[UR18][R14.64], R25 ;  /* 0x000000190e007986 */ /* 0x000fe8000c101912 */
[----:B------:R-:W2:Y:S01]  /*1100*/  LDG.E R22, desc[UR18][R20.64] ;  /* 0x0000001214167981 */ /* 0x000ea2000c1e1900 */
[----:B------:R-:W-:Y:S01]  /*1110*/  FMUL R11, R12, R11 ;  /* 0x0000000b0c0b7220 */ /* 0x000fe20000400000 */
[----:B------:R-:W-:-:S03]  /*1120*/  UIADD3 UR6, UP0, UPT, UR5, UR10, URZ ;  /* 0x0000000a05067290 */ /* 0x000fc6000ff1e0ff */
[----:B------:R-:W-:Y:S01]  /*1130*/  FFMA R12, R12, R24, R11 ;  /* 0x000000180c0c7223 */ /* 0x000fe2000000000b */
[----:B------:R-:W-:-:S03]  /*1140*/  UIADD3.X UR7, UPT, UPT, URZ, UR11, URZ, UP0, !UPT ;  /* 0x0000000bff077290 */ /* 0x000fc600087fe4ff */
[----:B------:R-:W-:-:S04]  /*1150*/  FFMA R12, R13, -R10, R12 ;  /* 0x8000000a0d0c7223 */ /* 0x000fc8000000000c */
[----:B------:R-:W-:Y:S01]  /*1160*/  FFMA R12, R13, R19, R12 ;  /* 0x000000130d0c7223 */ /* 0x000fe2000000000c */
[----:B------:R-:W-:Y:S02]  /*1170*/  MOV R2, UR6 ;  /* 0x0000000600027c02 */ /* 0x000fe40008000f00 */
[----:B------:R-:W-:Y:S01]  /*1180*/  MOV R3, UR7 ;  /* 0x0000000700037c02 */ /* 0x000fe20008000f00 */
[----:B--2---:R-:W-:-:S05]  /*1190*/  FFMA R23, R22, R12, R23 ;  /* 0x0000000c16177223 */ /* 0x004fca0000000017 */
[----:B------:R1:W-:Y:S04]  /*11a0*/  STG.E desc[UR18][R14.64+0x4], R23 ;  /* 0x000004170e007986 */ /* 0x0003e8000c101912 */
[----:B------:R-:W2:Y:S04]  /*11b0*/  LDG.E.U8 R11, desc[UR18][R2.64+0x1] ;  /* 0x00000112020b7981 */ /* 0x000ea8000c1e1100 */
[----:B------:R-:W3:Y:S04]  /*11c0*/  LDG.E.U8 R19, desc[UR18][R2.64+0x3] ;  /* 0x0000031202137981 */ /* 0x000ee8000c1e1100 */
[----:B------:R-:W4:Y:S04]  /*11d0*/  LDG.E.U8 R12, desc[UR18][R2.64+0x2] ;  /* 0x00000212020c7981 */ /* 0x000f28000c1e1100 */
[----:B------:R-:W5:Y:S01]  /*11e0*/  LDG.E.U8 R10, desc[UR18][R2.64] ;  /* 0x00000012020a7981 */ /* 0x000f62000c1e1100 */
[----:B--2---:R-:W-:-:S02]  /*11f0*/  IADD3 R11, PT, PT, R11, -0x1, RZ ;  /* 0xffffffff0b0b7810 */ /* 0x004fc40007ffe0ff */
[----:B---3--:R-:W-:Y:S02]  /*1200*/  IADD3 R19, PT, PT, R19, -0x1, RZ ;  /* 0xffffffff13137810 */ /* 0x008fe40007ffe0ff */
[----:B----4-:R-:W-:Y:S01]  /*1210*/  IADD3 R13, PT, PT, R12, -0x1, RZ ;  /* 0xffffffff0c0d7810 */ /* 0x010fe20007ffe0ff */
[----:B-----5:R-:W-:Y:S02]  /*1220*/  IMAD R10, R11, UR12, R10 ;  /* 0x0000000c0b0a7c24 */ /* 0x020fe4000f8e020a */
[--C-:B------:R-:W-:Y:S02]  /*1230*/  IMAD R11, R19, UR4, R0.reuse ;  /* 0x00000004130b7c24 */ /* 0x100fe4000f8e0200 */
[----:B------:R-:W-:Y:S01]  /*1240*/  IMAD R13, R13, UR4, R0 ;  /* 0x000000040d0d7c24 */ /* 0x000fe2000f8e0200 */
[----:B-1----:R-:W-:Y:S01]  /*1250*/  IADD3 R15, PT, PT, R10, -0x1, RZ ;  /* 0xffffffff0a0f7810 */ /* 0x002fe20007ffe0ff */
[--C-:B------:R-:W-:Y:S01]  /*1260*/  IMAD.WIDE.U32 R10, R11, 0x8, R4.reuse ;  /* 0x000000080b0a7825 */ /* 0x100fe200078e0004 */
[----:B------:R-:W2:Y:S03]  /*1270*/  LDG.E R19, desc[UR18][R16.64] ;  /* 0x0000001210137981 */ /* 0x000ea6000c1e1900 */
[----:B------:R-:W-:-:S02]  /*1280*/  IMAD.WIDE.U32 R22, R13, 0x8, R4 ;  /* 0x000000080d167825 */ /* 0x000fc400078e0004 */
[----:B------:R-:W3:Y:S02]  /*1290*/  LDG.E.64 R10, desc[UR18][R10.64] ;  /* 0x000000120a0a7981 */ /* 0x000ee4000c1e1b00 */
[----:B------:R-:W-:Y:S02]  /*12a0*/  IMAD R13, R15, UR4, R0 ;  /* 0x000000040f0d7c24 */ /* 0x000fe4000f8e0200 */
[----:B------:R-:W3:Y:S02]  /*12b0*/  LDG.E.64 R2, desc[UR18][R22.64] ;  /* 0x0000001216027981 */ /* 0x000ee4000c1e1b00 */
[----:B0-----:R-:W-:-:S05]  /*12c0*/  IMAD.WIDE.U32 R12, R13, 0x8, R6 ;  /* 0x000000080d0c7825 */ /* 0x001fca00078e0006 */
[----:B------:R-:W2:Y:S01]  /*12d0*/  LDG.E.64 R14, desc[UR18][R12.64] ;  /* 0x000000120c0e7981 */ /* 0x000ea2000c1e1b00 */
[----:B---3--:R-:W-:-:S04]  /*12e0*/  FMUL R25, R3, R11 ;  /* 0x0000000b03197220 */ /* 0x008fc80000400000 */
[----:B------:R-:W-:-:S04]  /*12f0*/  FFMA R25, R2, R10, R25 ;  /* 0x0000000a02197223 */ /* 0x000fc80000000019 */
[----:B--2---:R-:W-:-:S05]  /*1300*/  FFMA R19, R19, R25, R14 ;  /* 0x0000001913137223 */ /* 0x004fca000000000e */
[----:B------:R4:W-:Y:S04]  /*1310*/  STG.E desc[UR18][R12.64], R19 ;  /* 0x000000130c007986 */ /* 0x0009e8000c101912 */
[----:B------:R0:W2:Y:S01]  /*1320*/  LDG.E R14, desc[UR18][R16.64] ;  /* 0x00000012100e7981 */ /* 0x0000a2000c1e1900 */
[----:B------:R-:W-:-:S04]  /*1330*/  FMUL R2, R2, R11 ;  /* 0x0000000b02027220 */ /* 0x000fc80000400000 */
[----:B------:R-:W-:Y:S01]  /*1340*/  FFMA R2, R3, R10, -R2 ;  /* 0x0000000a03027223 */ /* 0x000fe20000000802 */
[----:B------:R-:W-:-:S04]  /*1350*/  IADD3 R18, PT, PT, R18, 0x1, RZ ;  /* 0x0000000112127810 */ /* 0x000fc80007ffe0ff */
[----:B------:R-:W-:Y:S01]  /*1360*/  ISETP.NE.AND P0, PT, R18, RZ, PT ;  /* 0x000000ff1200720c */ /* 0x000fe20003f05270 */
[----:B------:R-:W-:Y:S01]  /*1370*/  UIADD3 UR5, UPT, UPT, UR5, 0x4, URZ ;  /* 0x0000000405057890 */ /* 0x000fe2000fffe0ff */
[----:B0-----:R-:W-:Y:S02]  /*1380*/  IADD3 R16, P1, PT, R16, 0x4, RZ ;  /* 0x0000000410107810 */ /* 0x001fe40007f3e0ff */
[----:B------:R-:W-:Y:S02]  /*1390*/  IADD3 R20, P2, PT, R20, 0x4, RZ ;  /* 0x0000000414147810 */ /* 0x000fe40007f5e0ff */
[----:B------:R-:W-:Y:S02]  /*13a0*/  IADD3.X R17, PT, PT, RZ, R17, RZ, P1, !PT ;  /* 0x00000011ff117210 */ /* 0x000fe40000ffe4ff */
[----:B------:R-:W-:Y:S01]  /*13b0*/  IADD3.X R21, PT, PT, RZ, R21, RZ, P2, !PT ;  /* 0x00000015ff157210 */ /* 0x000fe200017fe4ff */
[----:B--2---:R-:W-:-:S05]  /*13c0*/  FFMA R15, R14, R2, R15 ;  /* 0x000000020e0f7223 */ /* 0x004fca000000000f */
[----:B------:R4:W-:Y:S01]  /*13d0*/  STG.E desc[UR18][R12.64+0x4], R15 ;  /* 0x0000040f0c007986 */ /* 0x0009e2000c101912 */
[----:B------:R-:W-:Y:S05]  /*13e0*/  @P0 BRA `(.L_x_4) ;  /* 0xfffffff800b80947 */ /* 0x000fea000383ffff */
[----:B------:R-:W-:Y:S05]  /*13f0*/  EXIT ;  /* 0x000000000000794d */ /* 0x000fea0003800000 */
.L_x_5:
[----:B------:R-:W-:-:S00]  /*1400*/  BRA `(.L_x_5) ;  /* 0xfffffffc00fc7947 */ /* 0x000fc0000383ffff */
[----:B------:R-:W-:-:S00]  /*1410*/  NOP ;  /* 0x0000000000007918 */ /* 0x000fc00000000000 */
        /* <DEDUP_REMOVED lines=14> */
.L_x_6:


//--------------------- .nv.shared.reserved.0     --------------------------
	.section	.nv.shared.reserved.0,"aw",@nobits
	.weak		__nv_reservedSMEM_offset_0_alias
	.size		__nv_reservedSMEM_offset_0_alias, 0, 64
	.other		__nv_reservedSMEM_offset_0_alias,@"STO_CUDA_RESERVED_SHARED STV_DEFAULT"
__nv_reservedSMEM_offset_0_alias:
	.zero		0
	.zero		64


//--------------------- .nv.constant0._Z22calculate_sumterm_partP6float2S0_S0_S0_PKS_S2_PKfPKhS4_S6_S4_S6_jjjjj --------------------------
	.section	.nv.constant0._Z22calculate_sumterm_partP6float2S0_S0_S0_PKS_S2_PKfPKhS4_S6_S4_S6_jjjjj,"a",@progbits
	.sectionflags	@""
	.align	4
.nv.constant0._Z22calculate_sumterm_partP6float2S0_S0_S0_PKS_S2_PKfPKhS4_S6_S4_S6_jjjjj:
	.zero		1012


//--------------------- SYMBOLS --------------------------

	.type		.nv.reservedSmem.offset0,@object
	.size		.nv.reservedSmem.offset0,0x4
